//
// Generated by NVIDIA NVVM Compiler
//
// Compiler Build ID: CL-36424714
// Cuda compilation tools, release 13.0, V13.0.88
// Based on NVVM 20.0.0
//

.version 9.0
.target sm_100
.address_size 64

	// .globl	_Z16ComputeSyndrome1PiS_S_
.extern .func  (.param .b32 func_retval0) vprintf
(
	.param .b64 vprintf_param_0,
	.param .b64 vprintf_param_1
)
;
.global .align 1 .b8 $str[11] = {84, 37, 100, 58, 32, 40, 37, 100, 41, 10};

.visible .entry _Z16ComputeSyndrome1PiS_S_(
	.param .u64 .ptr .align 1 _Z16ComputeSyndrome1PiS_S__param_0,
	.param .u64 .ptr .align 1 _Z16ComputeSyndrome1PiS_S__param_1,
	.param .u64 .ptr .align 1 _Z16ComputeSyndrome1PiS_S__param_2
)
{
	.local .align 8 .b8 	__local_depot0[8];
	.reg .b64 	%SP;
	.reg .b64 	%SPL;
	.reg .pred 	%p<2>;
	.reg .b32 	%r<7>;
	.reg .b64 	%rd<9>;

	mov.u64 	%SPL, __local_depot0;
	cvta.local.u64 	%SP, %SPL;
	ld.param.u64 	%rd1, [_Z16ComputeSyndrome1PiS_S__param_2];
	mov.u32 	%r2, %ctaid.x;
	mov.u32 	%r3, %ntid.x;
	mov.u32 	%r4, %tid.x;
	mad.lo.s32 	%r1, %r2, %r3, %r4;
	setp.gt.s32 	%p1, %r1, 647;
	@%p1 bra 	$L__BB0_2;
	add.u64 	%rd2, %SP, 0;
	add.u64 	%rd3, %SPL, 0;
	cvta.to.global.u64 	%rd4, %rd1;
	mul.wide.s32 	%rd5, %r1, 4;
	add.s64 	%rd6, %rd4, %rd5;
	st.global.u32 	[%rd6], %r1;
	st.local.v2.u32 	[%rd3], {%r1, %r1};
	mov.u64 	%rd7, $str;
	cvta.global.u64 	%rd8, %rd7;
	{ // callseq 0, 0
	.param .b64 param0;
	st.param.b64 	[param0], %rd8;
	.param .b64 param1;
	st.param.b64 	[param1], %rd2;
	.param .b32 retval0;
	call.uni (retval0), 
	vprintf, 
	(
	param0, 
	param1
	);
	ld.param.b32 	%r5, [retval0];
	} // callseq 0
$L__BB0_2:
	ret;

}
	// .globl	_Z7initVNUPiS_S_
.visible .entry _Z7initVNUPiS_S_(
	.param .u64 .ptr .align 1 _Z7initVNUPiS_S__param_0,
	.param .u64 .ptr .align 1 _Z7initVNUPiS_S__param_1,
	.param .u64 .ptr .align 1 _Z7initVNUPiS_S__param_2
)
{
	.reg .pred 	%p<2>;
	.reg .b32 	%r<12>;
	.reg .b64 	%rd<19>;

	ld.param.u64 	%rd1, [_Z7initVNUPiS_S__param_0];
	ld.param.u64 	%rd2, [_Z7initVNUPiS_S__param_1];
	ld.param.u64 	%rd3, [_Z7initVNUPiS_S__param_2];
	mov.u32 	%r2, %ctaid.x;
	mov.u32 	%r3, %ntid.x;
	mov.u32 	%r4, %tid.x;
	mad.lo.s32 	%r1, %r2, %r3, %r4;
	setp.gt.s32 	%p1, %r1, 1295;
	@%p1 bra 	$L__BB1_2;
	shl.b32 	%r5, %r1, 2;
	cvta.to.global.u64 	%rd4, %rd3;
	cvta.to.global.u64 	%rd5, %rd1;
	cvta.to.global.u64 	%rd6, %rd2;
	mul.wide.s32 	%rd7, %r1, 4;
	add.s64 	%rd8, %rd6, %rd7;
	mul.wide.s32 	%rd9, %r5, 4;
	add.s64 	%rd10, %rd4, %rd9;
	ld.global.u32 	%r6, [%rd10];
	ld.global.u32 	%r7, [%rd8];
	mul.wide.s32 	%rd11, %r6, 4;
	add.s64 	%rd12, %rd5, %rd11;
	st.global.u32 	[%rd12], %r7;
	ld.global.u32 	%r8, [%rd10+4];
	mul.wide.s32 	%rd13, %r8, 4;
	add.s64 	%rd14, %rd5, %rd13;
	st.global.u32 	[%rd14], %r7;
	ld.global.u32 	%r9, [%rd10+8];
	ld.global.u32 	%r10, [%rd8];
	mul.wide.s32 	%rd15, %r9, 4;
	add.s64 	%rd16, %rd5, %rd15;
	st.global.u32 	[%rd16], %r10;
	ld.global.u32 	%r11, [%rd10+12];
	mul.wide.s32 	%rd17, %r11, 4;
	add.s64 	%rd18, %rd5, %rd17;
	st.global.u32 	[%rd18], %r10;
$L__BB1_2:
	ret;

}
	// .globl	_Z14initVNUChangedPiS_
.visible .entry _Z14initVNUChangedPiS_(
	.param .u64 .ptr .align 1 _Z14initVNUChangedPiS__param_0,
	.param .u64 .ptr .align 1 _Z14initVNUChangedPiS__param_1
)
{
	.reg .pred 	%p<2>;
	.reg .b32 	%r<9>;
	.reg .b64 	%rd<8>;

	ld.param.u64 	%rd1, [_Z14initVNUChangedPiS__param_0];
	ld.param.u64 	%rd2, [_Z14initVNUChangedPiS__param_1];
	mov.u32 	%r2, %ctaid.x;
	mov.u32 	%r3, %ntid.x;
	mov.u32 	%r4, %tid.x;
	mad.lo.s32 	%r1, %r2, %r3, %r4;
	setp.gt.s32 	%p1, %r1, 1295;
	@%p1 bra 	$L__BB2_2;
	cvta.to.global.u64 	%rd3, %rd2;
	cvta.to.global.u64 	%rd4, %rd1;
	mul.wide.s32 	%rd5, %r1, 4;
	add.s64 	%rd6, %rd3, %rd5;
	ld.global.u32 	%r5, [%rd6];
	add.s64 	%rd7, %rd4, %rd5;
	st.global.u32 	[%rd7], %r5;
	st.global.u32 	[%rd7+5184], %r5;
	ld.global.u32 	%r6, [%rd6];
	st.global.u32 	[%rd7+10368], %r6;
	st.global.u32 	[%rd7+15552], %r6;
	ld.global.u32 	%r7, [%rd6];
	st.global.u32 	[%rd7+20736], %r7;
	st.global.u32 	[%rd7+25920], %r7;
	ld.global.u32 	%r8, [%rd6];
	st.global.u32 	[%rd7+31104], %r8;
	st.global.u32 	[%rd7+36288], %r8;
$L__BB2_2:
	ret;

}
	// .globl	_Z10VNUChangedPiS_S_
.visible .entry _Z10VNUChangedPiS_S_(
	.param .u64 .ptr .align 1 _Z10VNUChangedPiS_S__param_0,
	.param .u64 .ptr .align 1 _Z10VNUChangedPiS_S__param_1,
	.param .u64 .ptr .align 1 _Z10VNUChangedPiS_S__param_2
)
{
	.reg .pred 	%p<10>;
	.reg .b32 	%r<44>;
	.reg .b64 	%rd<11>;

	ld.param.u64 	%rd4, [_Z10VNUChangedPiS_S__param_0];
	ld.param.u64 	%rd5, [_Z10VNUChangedPiS_S__param_1];
	ld.param.u64 	%rd6, [_Z10VNUChangedPiS_S__param_2];
	mov.u32 	%r12, %ctaid.x;
	mov.u32 	%r13, %ntid.x;
	mov.u32 	%r14, %tid.x;
	mad.lo.s32 	%r1, %r12, %r13, %r14;
	setp.gt.s32 	%p1, %r1, 1295;
	@%p1 bra 	$L__BB3_11;
	cvta.to.global.u64 	%rd7, %rd4;
	cvta.to.global.u64 	%rd8, %rd5;
	cvta.to.global.u64 	%rd9, %rd6;
	mul.wide.s32 	%rd10, %r1, 4;
	add.s64 	%rd1, %rd9, %rd10;
	ld.global.u32 	%r16, [%rd1];
	add.s64 	%rd2, %rd8, %rd10;
	ld.global.u32 	%r17, [%rd2];
	shl.b32 	%r18, %r17, 1;
	ld.global.u32 	%r19, [%rd2+5184];
	add.s32 	%r20, %r16, %r19;
	ld.global.u32 	%r21, [%rd2+10368];
	add.s32 	%r22, %r20, %r21;
	ld.global.u32 	%r23, [%rd2+15552];
	add.s32 	%r24, %r22, %r23;
	shl.b32 	%r25, %r24, 1;
	add.s32 	%r26, %r25, %r18;
	sub.s32 	%r2, 4, %r26;
	add.s32 	%r27, %r2, %r18;
	setp.lt.s32 	%p2, %r27, 0;
	setp.eq.s32 	%p3, %r27, 0;
	selp.b32 	%r28, %r16, 0, %p3;
	selp.b32 	%r29, 1, %r28, %p2;
	add.s64 	%rd3, %rd7, %rd10;
	st.global.u32 	[%rd3], %r29;
	ld.global.u32 	%r30, [%rd2+5184];
	shl.b32 	%r31, %r30, 1;
	add.s32 	%r3, %r2, %r31;
	setp.lt.s32 	%p4, %r3, 0;
	mov.b32 	%r41, 1;
	@%p4 bra 	$L__BB3_4;
	setp.ne.s32 	%p5, %r3, 0;
	mov.b32 	%r41, 0;
	@%p5 bra 	$L__BB3_4;
	ld.global.u32 	%r41, [%rd1];
$L__BB3_4:
	st.global.u32 	[%rd3+5184], %r41;
	ld.global.u32 	%r34, [%rd2+10368];
	shl.b32 	%r35, %r34, 1;
	add.s32 	%r6, %r2, %r35;
	setp.lt.s32 	%p6, %r6, 0;
	mov.b32 	%r42, 1;
	@%p6 bra 	$L__BB3_7;
	setp.ne.s32 	%p7, %r6, 0;
	mov.b32 	%r42, 0;
	@%p7 bra 	$L__BB3_7;
	ld.global.u32 	%r42, [%rd1];
$L__BB3_7:
	st.global.u32 	[%rd3+10368], %r42;
	ld.global.u32 	%r38, [%rd2+15552];
	shl.b32 	%r39, %r38, 1;
	add.s32 	%r9, %r2, %r39;
	setp.lt.s32 	%p8, %r9, 0;
	mov.b32 	%r43, 1;
	@%p8 bra 	$L__BB3_10;
	setp.ne.s32 	%p9, %r9, 0;
	mov.b32 	%r43, 0;
	@%p9 bra 	$L__BB3_10;
	ld.global.u32 	%r43, [%rd1];
$L__BB3_10:
	st.global.u32 	[%rd3+15552], %r43;
$L__BB3_11:
	ret;

}
	// .globl	_Z3VNUPiS_S_S_
.visible .entry _Z3VNUPiS_S_S_(
	.param .u64 .ptr .align 1 _Z3VNUPiS_S_S__param_0,
	.param .u64 .ptr .align 1 _Z3VNUPiS_S_S__param_1,
	.param .u64 .ptr .align 1 _Z3VNUPiS_S_S__param_2,
	.param .u64 .ptr .align 1 _Z3VNUPiS_S_S__param_3
)
{
	.reg .pred 	%p<10>;
	.reg .b32 	%r<49>;
	.reg .b64 	%rd<28>;

	ld.param.u64 	%rd8, [_Z3VNUPiS_S_S__param_0];
	ld.param.u64 	%rd5, [_Z3VNUPiS_S_S__param_1];
	ld.param.u64 	%rd6, [_Z3VNUPiS_S_S__param_2];
	ld.param.u64 	%rd7, [_Z3VNUPiS_S_S__param_3];
	cvta.to.global.u64 	%rd1, %rd8;
	mov.u32 	%r15, %ctaid.x;
	mov.u32 	%r16, %ntid.x;
	mov.u32 	%r17, %tid.x;
	mad.lo.s32 	%r1, %r15, %r16, %r17;
	setp.gt.s32 	%p1, %r1, 1295;
	@%p1 bra 	$L__BB4_11;
	cvta.to.global.u64 	%rd9, %rd5;
	cvta.to.global.u64 	%rd10, %rd7;
	cvta.to.global.u64 	%rd11, %rd6;
	mul.wide.s32 	%rd12, %r1, 4;
	add.s64 	%rd2, %rd11, %rd12;
	ld.global.u32 	%r19, [%rd2];
	shl.b32 	%r20, %r1, 2;
	mul.wide.s32 	%rd13, %r20, 4;
	add.s64 	%rd14, %rd10, %rd13;
	ld.global.u32 	%r21, [%rd14];
	mul.wide.s32 	%rd15, %r21, 4;
	add.s64 	%rd16, %rd9, %rd15;
	ld.global.u32 	%r22, [%rd16];
	shl.b32 	%r23, %r22, 1;
	ld.global.u32 	%r2, [%rd14+4];
	mul.wide.s32 	%rd17, %r2, 4;
	add.s64 	%rd18, %rd9, %rd17;
	ld.global.u32 	%r24, [%rd18];
	add.s32 	%r25, %r19, %r24;
	ld.global.u32 	%r3, [%rd14+8];
	mul.wide.s32 	%rd19, %r3, 4;
	add.s64 	%rd3, %rd9, %rd19;
	ld.global.u32 	%r26, [%rd3];
	add.s32 	%r27, %r25, %r26;
	ld.global.u32 	%r4, [%rd14+12];
	mul.wide.s32 	%rd20, %r4, 4;
	add.s64 	%rd4, %rd9, %rd20;
	ld.global.u32 	%r28, [%rd4];
	add.s32 	%r29, %r27, %r28;
	shl.b32 	%r30, %r29, 1;
	add.s32 	%r31, %r30, %r23;
	sub.s32 	%r5, 4, %r31;
	add.s32 	%r32, %r5, %r23;
	setp.lt.s32 	%p2, %r32, 0;
	setp.eq.s32 	%p3, %r32, 0;
	selp.b32 	%r33, %r19, 0, %p3;
	selp.b32 	%r34, 1, %r33, %p2;
	add.s64 	%rd21, %rd1, %rd15;
	st.global.u32 	[%rd21], %r34;
	ld.global.u32 	%r35, [%rd18];
	shl.b32 	%r36, %r35, 1;
	add.s32 	%r6, %r5, %r36;
	setp.lt.s32 	%p4, %r6, 0;
	mov.b32 	%r46, 1;
	@%p4 bra 	$L__BB4_4;
	setp.ne.s32 	%p5, %r6, 0;
	mov.b32 	%r46, 0;
	@%p5 bra 	$L__BB4_4;
	ld.global.u32 	%r46, [%rd2];
$L__BB4_4:
	add.s64 	%rd23, %rd1, %rd17;
	st.global.u32 	[%rd23], %r46;
	ld.global.u32 	%r39, [%rd3];
	shl.b32 	%r40, %r39, 1;
	add.s32 	%r9, %r5, %r40;
	setp.lt.s32 	%p6, %r9, 0;
	mov.b32 	%r47, 1;
	@%p6 bra 	$L__BB4_7;
	setp.ne.s32 	%p7, %r9, 0;
	mov.b32 	%r47, 0;
	@%p7 bra 	$L__BB4_7;
	ld.global.u32 	%r47, [%rd2];
$L__BB4_7:
	add.s64 	%rd25, %rd1, %rd19;
	st.global.u32 	[%rd25], %r47;
	ld.global.u32 	%r43, [%rd4];
	shl.b32 	%r44, %r43, 1;
	add.s32 	%r12, %r5, %r44;
	setp.lt.s32 	%p8, %r12, 0;
	mov.b32 	%r48, 1;
	@%p8 bra 	$L__BB4_10;
	setp.ne.s32 	%p9, %r12, 0;
	mov.b32 	%r48, 0;
	@%p9 bra 	$L__BB4_10;
	ld.global.u32 	%r48, [%rd2];
$L__BB4_10:
	add.s64 	%rd27, %rd1, %rd20;
	st.global.u32 	[%rd27], %r48;
$L__BB4_11:
	ret;

}
	// .globl	_Z12ChangeOrderCPiS_S_ii
.visible .entry _Z12ChangeOrderCPiS_S_ii(
	.param .u64 .ptr .align 1 _Z12ChangeOrderCPiS_S_ii_param_0,
	.param .u64 .ptr .align 1 _Z12ChangeOrderCPiS_S_ii_param_1,
	.param .u64 .ptr .align 1 _Z12ChangeOrderCPiS_S_ii_param_2,
	.param .u32 _Z12ChangeOrderCPiS_S_ii_param_3,
	.param .u32 _Z12ChangeOrderCPiS_S_ii_param_4
)
{
	.reg .pred 	%p<12>;
	.reg .b32 	%r<68>;
	.reg .b64 	%rd<68>;

	ld.param.u64 	%rd5, [_Z12ChangeOrderCPiS_S_ii_param_0];
	ld.param.u64 	%rd6, [_Z12ChangeOrderCPiS_S_ii_param_1];
	ld.param.u64 	%rd7, [_Z12ChangeOrderCPiS_S_ii_param_2];
	ld.param.u32 	%r19, [_Z12ChangeOrderCPiS_S_ii_param_3];
	ld.param.u32 	%r20, [_Z12ChangeOrderCPiS_S_ii_param_4];
	cvta.to.global.u64 	%rd1, %rd5;
	cvta.to.global.u64 	%rd2, %rd6;
	cvta.to.global.u64 	%rd3, %rd7;
	mov.u32 	%r21, %ctaid.x;
	mov.u32 	%r22, %ntid.x;
	mov.u32 	%r23, %tid.x;
	mad.lo.s32 	%r1, %r21, %r22, %r23;
	setp.ge.s32 	%p1, %r1, %r19;
	setp.lt.s32 	%p2, %r20, 1;
	or.pred  	%p3, %p1, %p2;
	@%p3 bra 	$L__BB5_12;
	mul.lo.s32 	%r2, %r20, %r1;
	and.b32  	%r3, %r20, 7;
	setp.lt.u32 	%p4, %r20, 8;
	mov.b32 	%r66, 0;
	@%p4 bra 	$L__BB5_4;
	and.b32  	%r66, %r20, 2147483640;
	neg.s32 	%r64, %r66;
	shl.b32 	%r6, %r19, 3;
	add.s64 	%rd4, %rd3, 16;
	mul.wide.s32 	%rd16, %r19, 4;
	mov.u32 	%r62, %r2;
	mov.u32 	%r63, %r1;
$L__BB5_3:
	.pragma "nounroll";
	mul.wide.s32 	%rd8, %r62, 4;
	add.s64 	%rd9, %rd4, %rd8;
	ld.global.u32 	%r25, [%rd9+-16];
	mul.wide.s32 	%rd10, %r25, 4;
	add.s64 	%rd11, %rd2, %rd10;
	ld.global.u32 	%r26, [%rd11];
	mul.wide.s32 	%rd12, %r63, 4;
	add.s64 	%rd13, %rd1, %rd12;
	st.global.u32 	[%rd13], %r26;
	ld.global.u32 	%r27, [%rd9+-12];
	mul.wide.s32 	%rd14, %r27, 4;
	add.s64 	%rd15, %rd2, %rd14;
	ld.global.u32 	%r28, [%rd15];
	add.s64 	%rd17, %rd13, %rd16;
	st.global.u32 	[%rd17], %r28;
	ld.global.u32 	%r29, [%rd9+-8];
	mul.wide.s32 	%rd18, %r29, 4;
	add.s64 	%rd19, %rd2, %rd18;
	ld.global.u32 	%r30, [%rd19];
	add.s64 	%rd20, %rd17, %rd16;
	st.global.u32 	[%rd20], %r30;
	ld.global.u32 	%r31, [%rd9+-4];
	mul.wide.s32 	%rd21, %r31, 4;
	add.s64 	%rd22, %rd2, %rd21;
	ld.global.u32 	%r32, [%rd22];
	add.s64 	%rd23, %rd20, %rd16;
	st.global.u32 	[%rd23], %r32;
	ld.global.u32 	%r33, [%rd9];
	mul.wide.s32 	%rd24, %r33, 4;
	add.s64 	%rd25, %rd2, %rd24;
	ld.global.u32 	%r34, [%rd25];
	add.s64 	%rd26, %rd23, %rd16;
	st.global.u32 	[%rd26], %r34;
	ld.global.u32 	%r35, [%rd9+4];
	mul.wide.s32 	%rd27, %r35, 4;
	add.s64 	%rd28, %rd2, %rd27;
	ld.global.u32 	%r36, [%rd28];
	add.s64 	%rd29, %rd26, %rd16;
	st.global.u32 	[%rd29], %r36;
	ld.global.u32 	%r37, [%rd9+8];
	mul.wide.s32 	%rd30, %r37, 4;
	add.s64 	%rd31, %rd2, %rd30;
	ld.global.u32 	%r38, [%rd31];
	add.s64 	%rd32, %rd29, %rd16;
	st.global.u32 	[%rd32], %r38;
	ld.global.u32 	%r39, [%rd9+12];
	mul.wide.s32 	%rd33, %r39, 4;
	add.s64 	%rd34, %rd2, %rd33;
	ld.global.u32 	%r40, [%rd34];
	add.s64 	%rd35, %rd32, %rd16;
	st.global.u32 	[%rd35], %r40;
	add.s32 	%r64, %r64, 8;
	add.s32 	%r63, %r63, %r6;
	add.s32 	%r62, %r62, 8;
	setp.ne.s32 	%p5, %r64, 0;
	@%p5 bra 	$L__BB5_3;
$L__BB5_4:
	setp.eq.s32 	%p6, %r3, 0;
	@%p6 bra 	$L__BB5_12;
	and.b32  	%r14, %r20, 3;
	setp.lt.u32 	%p7, %r3, 4;
	@%p7 bra 	$L__BB5_7;
	add.s32 	%r41, %r66, %r2;
	mul.wide.s32 	%rd36, %r41, 4;
	add.s64 	%rd37, %rd3, %rd36;
	ld.global.u32 	%r42, [%rd37];
	mul.wide.s32 	%rd38, %r42, 4;
	add.s64 	%rd39, %rd2, %rd38;
	ld.global.u32 	%r43, [%rd39];
	mad.lo.s32 	%r44, %r66, %r19, %r1;
	mul.wide.s32 	%rd40, %r44, 4;
	add.s64 	%rd41, %rd1, %rd40;
	st.global.u32 	[%rd41], %r43;
	ld.global.u32 	%r45, [%rd37+4];
	mul.wide.s32 	%rd42, %r45, 4;
	add.s64 	%rd43, %rd2, %rd42;
	ld.global.u32 	%r46, [%rd43];
	mul.wide.s32 	%rd44, %r19, 4;
	add.s64 	%rd45, %rd41, %rd44;
	st.global.u32 	[%rd45], %r46;
	ld.global.u32 	%r47, [%rd37+8];
	mul.wide.s32 	%rd46, %r47, 4;
	add.s64 	%rd47, %rd2, %rd46;
	ld.global.u32 	%r48, [%rd47];
	add.s64 	%rd48, %rd45, %rd44;
	st.global.u32 	[%rd48], %r48;
	ld.global.u32 	%r49, [%rd37+12];
	mul.wide.s32 	%rd49, %r49, 4;
	add.s64 	%rd50, %rd2, %rd49;
	ld.global.u32 	%r50, [%rd50];
	add.s64 	%rd51, %rd48, %rd44;
	st.global.u32 	[%rd51], %r50;
	add.s32 	%r66, %r66, 4;
$L__BB5_7:
	setp.eq.s32 	%p8, %r14, 0;
	@%p8 bra 	$L__BB5_12;
	setp.eq.s32 	%p9, %r14, 1;
	@%p9 bra 	$L__BB5_10;
	add.s32 	%r51, %r66, %r2;
	mul.wide.s32 	%rd52, %r51, 4;
	add.s64 	%rd53, %rd3, %rd52;
	ld.global.u32 	%r52, [%rd53];
	mul.wide.s32 	%rd54, %r52, 4;
	add.s64 	%rd55, %rd2, %rd54;
	ld.global.u32 	%r53, [%rd55];
	mad.lo.s32 	%r54, %r66, %r19, %r1;
	mul.wide.s32 	%rd56, %r54, 4;
	add.s64 	%rd57, %rd1, %rd56;
	st.global.u32 	[%rd57], %r53;
	ld.global.u32 	%r55, [%rd53+4];
	mul.wide.s32 	%rd58, %r55, 4;
	add.s64 	%rd59, %rd2, %rd58;
	ld.global.u32 	%r56, [%rd59];
	mul.wide.s32 	%rd60, %r19, 4;
	add.s64 	%rd61, %rd57, %rd60;
	st.global.u32 	[%rd61], %r56;
	add.s32 	%r66, %r66, 2;
$L__BB5_10:
	and.b32  	%r57, %r20, 1;
	setp.eq.b32 	%p10, %r57, 1;
	not.pred 	%p11, %p10;
	@%p11 bra 	$L__BB5_12;
	add.s32 	%r58, %r66, %r2;
	mul.wide.s32 	%rd62, %r58, 4;
	add.s64 	%rd63, %rd3, %rd62;
	ld.global.u32 	%r59, [%rd63];
	mul.wide.s32 	%rd64, %r59, 4;
	add.s64 	%rd65, %rd2, %rd64;
	ld.global.u32 	%r60, [%rd65];
	mad.lo.s32 	%r61, %r66, %r19, %r1;
	mul.wide.s32 	%rd66, %r61, 4;
	add.s64 	%rd67, %rd1, %rd66;
	st.global.u32 	[%rd67], %r60;
$L__BB5_12:
	ret;

}
	// .globl	_Z12RestoreOrderPiS_S_ii
.visible .entry _Z12RestoreOrderPiS_S_ii(
	.param .u64 .ptr .align 1 _Z12RestoreOrderPiS_S_ii_param_0,
	.param .u64 .ptr .align 1 _Z12RestoreOrderPiS_S_ii_param_1,
	.param .u64 .ptr .align 1 _Z12RestoreOrderPiS_S_ii_param_2,
	.param .u32 _Z12RestoreOrderPiS_S_ii_param_3,
	.param .u32 _Z12RestoreOrderPiS_S_ii_param_4
)
{
	.reg .pred 	%p<12>;
	.reg .b32 	%r<68>;
	.reg .b64 	%rd<68>;

	ld.param.u64 	%rd5, [_Z12RestoreOrderPiS_S_ii_param_0];
	ld.param.u64 	%rd6, [_Z12RestoreOrderPiS_S_ii_param_1];
	ld.param.u64 	%rd7, [_Z12RestoreOrderPiS_S_ii_param_2];
	ld.param.u32 	%r19, [_Z12RestoreOrderPiS_S_ii_param_3];
	ld.param.u32 	%r20, [_Z12RestoreOrderPiS_S_ii_param_4];
	cvta.to.global.u64 	%rd1, %rd5;
	cvta.to.global.u64 	%rd2, %rd7;
	cvta.to.global.u64 	%rd3, %rd6;
	mov.u32 	%r21, %ctaid.x;
	mov.u32 	%r22, %ntid.x;
	mov.u32 	%r23, %tid.x;
	mad.lo.s32 	%r1, %r21, %r22, %r23;
	setp.ge.s32 	%p1, %r1, %r19;
	setp.lt.s32 	%p2, %r20, 1;
	or.pred  	%p3, %p1, %p2;
	@%p3 bra 	$L__BB6_12;
	mul.lo.s32 	%r2, %r20, %r1;
	and.b32  	%r3, %r20, 7;
	setp.lt.u32 	%p4, %r20, 8;
	mov.b32 	%r66, 0;
	@%p4 bra 	$L__BB6_4;
	and.b32  	%r66, %r20, 2147483640;
	neg.s32 	%r64, %r66;
	shl.b32 	%r6, %r19, 3;
	add.s64 	%rd4, %rd2, 16;
	mul.wide.s32 	%rd14, %r19, 4;
	mov.u32 	%r62, %r2;
	mov.u32 	%r63, %r1;
$L__BB6_3:
	.pragma "nounroll";
	mul.wide.s32 	%rd8, %r62, 4;
	add.s64 	%rd9, %rd4, %rd8;
	mul.wide.s32 	%rd10, %r63, 4;
	add.s64 	%rd11, %rd3, %rd10;
	ld.global.u32 	%r25, [%rd11];
	ld.global.u32 	%r26, [%rd9+-16];
	mul.wide.s32 	%rd12, %r26, 4;
	add.s64 	%rd13, %rd1, %rd12;
	st.global.u32 	[%rd13], %r25;
	add.s64 	%rd15, %rd11, %rd14;
	ld.global.u32 	%r27, [%rd15];
	ld.global.u32 	%r28, [%rd9+-12];
	mul.wide.s32 	%rd16, %r28, 4;
	add.s64 	%rd17, %rd1, %rd16;
	st.global.u32 	[%rd17], %r27;
	add.s64 	%rd18, %rd15, %rd14;
	ld.global.u32 	%r29, [%rd18];
	ld.global.u32 	%r30, [%rd9+-8];
	mul.wide.s32 	%rd19, %r30, 4;
	add.s64 	%rd20, %rd1, %rd19;
	st.global.u32 	[%rd20], %r29;
	add.s64 	%rd21, %rd18, %rd14;
	ld.global.u32 	%r31, [%rd21];
	ld.global.u32 	%r32, [%rd9+-4];
	mul.wide.s32 	%rd22, %r32, 4;
	add.s64 	%rd23, %rd1, %rd22;
	st.global.u32 	[%rd23], %r31;
	add.s64 	%rd24, %rd21, %rd14;
	ld.global.u32 	%r33, [%rd24];
	ld.global.u32 	%r34, [%rd9];
	mul.wide.s32 	%rd25, %r34, 4;
	add.s64 	%rd26, %rd1, %rd25;
	st.global.u32 	[%rd26], %r33;
	add.s64 	%rd27, %rd24, %rd14;
	ld.global.u32 	%r35, [%rd27];
	ld.global.u32 	%r36, [%rd9+4];
	mul.wide.s32 	%rd28, %r36, 4;
	add.s64 	%rd29, %rd1, %rd28;
	st.global.u32 	[%rd29], %r35;
	add.s64 	%rd30, %rd27, %rd14;
	ld.global.u32 	%r37, [%rd30];
	ld.global.u32 	%r38, [%rd9+8];
	mul.wide.s32 	%rd31, %r38, 4;
	add.s64 	%rd32, %rd1, %rd31;
	st.global.u32 	[%rd32], %r37;
	add.s64 	%rd33, %rd30, %rd14;
	ld.global.u32 	%r39, [%rd33];
	ld.global.u32 	%r40, [%rd9+12];
	mul.wide.s32 	%rd34, %r40, 4;
	add.s64 	%rd35, %rd1, %rd34;
	st.global.u32 	[%rd35], %r39;
	add.s32 	%r64, %r64, 8;
	add.s32 	%r63, %r63, %r6;
	add.s32 	%r62, %r62, 8;
	setp.ne.s32 	%p5, %r64, 0;
	@%p5 bra 	$L__BB6_3;
$L__BB6_4:
	setp.eq.s32 	%p6, %r3, 0;
	@%p6 bra 	$L__BB6_12;
	and.b32  	%r14, %r20, 3;
	setp.lt.u32 	%p7, %r3, 4;
	@%p7 bra 	$L__BB6_7;
	mad.lo.s32 	%r41, %r66, %r19, %r1;
	mul.wide.s32 	%rd36, %r41, 4;
	add.s64 	%rd37, %rd3, %rd36;
	ld.global.u32 	%r42, [%rd37];
	add.s32 	%r43, %r66, %r2;
	mul.wide.s32 	%rd38, %r43, 4;
	add.s64 	%rd39, %rd2, %rd38;
	ld.global.u32 	%r44, [%rd39];
	mul.wide.s32 	%rd40, %r44, 4;
	add.s64 	%rd41, %rd1, %rd40;
	st.global.u32 	[%rd41], %r42;
	mul.wide.s32 	%rd42, %r19, 4;
	add.s64 	%rd43, %rd37, %rd42;
	ld.global.u32 	%r45, [%rd43];
	ld.global.u32 	%r46, [%rd39+4];
	mul.wide.s32 	%rd44, %r46, 4;
	add.s64 	%rd45, %rd1, %rd44;
	st.global.u32 	[%rd45], %r45;
	add.s64 	%rd46, %rd43, %rd42;
	ld.global.u32 	%r47, [%rd46];
	ld.global.u32 	%r48, [%rd39+8];
	mul.wide.s32 	%rd47, %r48, 4;
	add.s64 	%rd48, %rd1, %rd47;
	st.global.u32 	[%rd48], %r47;
	add.s64 	%rd49, %rd46, %rd42;
	ld.global.u32 	%r49, [%rd49];
	ld.global.u32 	%r50, [%rd39+12];
	mul.wide.s32 	%rd50, %r50, 4;
	add.s64 	%rd51, %rd1, %rd50;
	st.global.u32 	[%rd51], %r49;
	add.s32 	%r66, %r66, 4;
$L__BB6_7:
	setp.eq.s32 	%p8, %r14, 0;
	@%p8 bra 	$L__BB6_12;
	setp.eq.s32 	%p9, %r14, 1;
	@%p9 bra 	$L__BB6_10;
	mad.lo.s32 	%r51, %r66, %r19, %r1;
	mul.wide.s32 	%rd52, %r51, 4;
	add.s64 	%rd53, %rd3, %rd52;
	ld.global.u32 	%r52, [%rd53];
	add.s32 	%r53, %r66, %r2;
	mul.wide.s32 	%rd54, %r53, 4;
	add.s64 	%rd55, %rd2, %rd54;
	ld.global.u32 	%r54, [%rd55];
	mul.wide.s32 	%rd56, %r54, 4;
	add.s64 	%rd57, %rd1, %rd56;
	st.global.u32 	[%rd57], %r52;
	mul.wide.s32 	%rd58, %r19, 4;
	add.s64 	%rd59, %rd53, %rd58;
	ld.global.u32 	%r55, [%rd59];
	ld.global.u32 	%r56, [%rd55+4];
	mul.wide.s32 	%rd60, %r56, 4;
	add.s64 	%rd61, %rd1, %rd60;
	st.global.u32 	[%rd61], %r55;
	add.s32 	%r66, %r66, 2;
$L__BB6_10:
	and.b32  	%r57, %r20, 1;
	setp.eq.b32 	%p10, %r57, 1;
	not.pred 	%p11, %p10;
	@%p11 bra 	$L__BB6_12;
	mad.lo.s32 	%r58, %r66, %r19, %r1;
	mul.wide.s32 	%rd62, %r58, 4;
	add.s64 	%rd63, %rd3, %rd62;
	ld.global.u32 	%r59, [%rd63];
	add.s32 	%r60, %r66, %r2;
	mul.wide.s32 	%rd64, %r60, 4;
	add.s64 	%rd65, %rd2, %rd64;
	ld.global.u32 	%r61, [%rd65];
	mul.wide.s32 	%rd66, %r61, 4;
	add.s64 	%rd67, %rd1, %rd66;
	st.global.u32 	[%rd67], %r59;
$L__BB6_12:
	ret;

}


// ===== COMPILED SASS (sm_100) =====

	.target	sm_100

	.elftype	@"ET_EXEC"


//--------------------- .note.nv.tkinfo           --------------------------
	.section	.note.nv.tkinfo,"",@"SHT_NOTE"
	.sectionflags	@"SHF_NOTE_NV_TKINFO"
	.tkinfo
        /*0018*/ 	.word	0x00000002
        /*0030*/ 	.string	""
        /*0030*/ 	.string	"ptxas"
        /*0030*/ 	.string	"Cuda compilation tools, release 13.0, V13.0.88"
        /*0030*/ 	.string	"Build cuda_13.0.r13.0/compiler.36424714_0"
        /*0030*/ 	.string	"-arch sm_100 -m 64 "



//--------------------- .note.nv.cuinfo           --------------------------
	.section	.note.nv.cuinfo,"",@"SHT_NOTE"
	.sectionflags	@"SHF_NOTE_NV_CUINFO"
        /*0018*/ 	.short	0x0002
        /*001a*/ 	.short	0x0064
        /*001c*/ 	.short	0x0082
	.zero		2


//--------------------- .nv.info                  --------------------------
	.section	.nv.info,"",@"SHT_CUDA_INFO"
	.align	4


	//----- nvinfo : EIATTR_REGCOUNT
	.align		4
        /*0000*/ 	.byte	0x04, 0x2f
        /*0002*/ 	.short	(.L_2 - .L_1)
	.align		4
.L_1:
        /*0004*/ 	.word	index@(_Z16ComputeSyndrome1PiS_S_)
        /*0008*/ 	.word	0x00000018


	//----- nvinfo : EIATTR_FRAME_SIZE
	.align		4
.L_2:
        /*000c*/ 	.byte	0x04, 0x11
        /*000e*/ 	.short	(.L_4 - .L_3)
	.align		4
.L_3:
        /*0010*/ 	.word	index@(_Z16ComputeSyndrome1PiS_S_)
        /*0014*/ 	.word	0x00000008


	//----- nvinfo : EIATTR_REGCOUNT
	.align		4
.L_4:
        /*0018*/ 	.byte	0x04, 0x2f
        /*001a*/ 	.short	(.L_6 - .L_5)
	.align		4
.L_5:
        /*001c*/ 	.word	index@(_Z7initVNUPiS_S_)
        /*0020*/ 	.word	0x00000016


	//----- nvinfo : EIATTR_FRAME_SIZE
	.align		4
.L_6:
        /*0024*/ 	.byte	0x04, 0x11
        /*0026*/ 	.short	(.L_8 - .L_7)
	.align		4
.L_7:
        /*0028*/ 	.word	index@(_Z7initVNUPiS_S_)
        /*002c*/ 	.word	0x00000000


	//----- nvinfo : EIATTR_REGCOUNT
	.align		4
.L_8:
        /*0030*/ 	.byte	0x04, 0x2f
        /*0032*/ 	.short	(.L_10 - .L_9)
	.align		4
.L_9:
        /*0034*/ 	.word	index@(_Z14initVNUChangedPiS_)
        /*0038*/ 	.word	0x00000010


	//----- nvinfo : EIATTR_FRAME_SIZE
	.align		4
.L_10:
        /*003c*/ 	.byte	0x04, 0x11
        /*003e*/ 	.short	(.L_12 - .L_11)
	.align		4
.L_11:
        /*0040*/ 	.word	index@(_Z14initVNUChangedPiS_)
        /*0044*/ 	.word	0x00000000


	//----- nvinfo : EIATTR_REGCOUNT
	.align		4
.L_12:
        /*0048*/ 	.byte	0x04, 0x2f
        /*004a*/ 	.short	(.L_14 - .L_13)
	.align		4
.L_13:
        /*004c*/ 	.word	index@(_Z10VNUChangedPiS_S_)
        /*0050*/ 	.word	0x00000010


	//----- nvinfo : EIATTR_FRAME_SIZE
	.align		4
.L_14:
        /*0054*/ 	.byte	0x04, 0x11
        /*0056*/ 	.short	(.L_16 - .L_15)
	.align		4
.L_15:
        /*0058*/ 	.word	index@(_Z10VNUChangedPiS_S_)
        /*005c*/ 	.word	0x00000000


	//----- nvinfo : EIATTR_REGCOUNT
	.align		4
.L_16:
        /*0060*/ 	.byte	0x04, 0x2f
        /*0062*/ 	.short	(.L_18 - .L_17)
	.align		4
.L_17:
        /*0064*/ 	.word	index@(_Z3VNUPiS_S_S_)
        /*0068*/ 	.word	0x0000001c


	//----- nvinfo : EIATTR_FRAME_SIZE
	.align		4
.L_18:
        /*006c*/ 	.byte	0x04, 0x11
        /*006e*/ 	.short	(.L_20 - .L_19)
	.align		4
.L_19:
        /*0070*/ 	.word	index@(_Z3VNUPiS_S_S_)
        /*0074*/ 	.word	0x00000000


	//----- nvinfo : EIATTR_REGCOUNT
	.align		4
.L_20:
        /*0078*/ 	.byte	0x04, 0x2f
        /*007a*/ 	.short	(.L_22 - .L_21)
	.align		4
.L_21:
        /*007c*/ 	.word	index@(_Z12ChangeOrderCPiS_S_ii)
        /*0080*/ 	.word	0x0000001c


	//----- nvinfo : EIATTR_FRAME_SIZE
	.align		4
.L_22:
        /*0084*/ 	.byte	0x04, 0x11
        /*0086*/ 	.short	(.L_24 - .L_23)
	.align		4
.L_23:
        /*0088*/ 	.word	index@(_Z12ChangeOrderCPiS_S_ii)
        /*008c*/ 	.word	0x00000000


	//----- nvinfo : EIATTR_REGCOUNT
	.align		4
.L_24:
        /*0090*/ 	.byte	0x04, 0x2f
        /*0092*/ 	.short	(.L_26 - .L_25)
	.align		4
.L_25:
        /*0094*/ 	.word	index@(_Z12RestoreOrderPiS_S_ii)
        /*0098*/ 	.word	0x00000020


	//----- nvinfo : EIATTR_FRAME_SIZE
	.align		4
.L_26:
        /*009c*/ 	.byte	0x04, 0x11
        /*009e*/ 	.short	(.L_28 - .L_27)
	.align		4
.L_27:
        /*00a0*/ 	.word	index@(_Z12RestoreOrderPiS_S_ii)
        /*00a4*/ 	.word	0x00000000


	//----- nvinfo : EIATTR_MIN_STACK_SIZE
	.align		4
.L_28:
        /*00a8*/ 	.byte	0x04, 0x12
        /*00aa*/ 	.short	(.L_30 - .L_29)
	.align		4
.L_29:
        /*00ac*/ 	.word	index@(_Z12RestoreOrderPiS_S_ii)
        /*00b0*/ 	.word	0x00000000


	//----- nvinfo : EIATTR_MIN_STACK_SIZE
	.align		4
.L_30:
        /*00b4*/ 	.byte	0x04, 0x12
        /*00b6*/ 	.short	(.L_32 - .L_31)
	.align		4
.L_31:
        /*00b8*/ 	.word	index@(_Z12ChangeOrderCPiS_S_ii)
        /*00bc*/ 	.word	0x00000000


	//----- nvinfo : EIATTR_MIN_STACK_SIZE
	.align		4
.L_32:
        /*00c0*/ 	.byte	0x04, 0x12
        /*00c2*/ 	.short	(.L_34 - .L_33)
	.align		4
.L_33:
        /*00c4*/ 	.word	index@(_Z3VNUPiS_S_S_)
        /*00c8*/ 	.word	0x00000000


	//----- nvinfo : EIATTR_MIN_STACK_SIZE
	.align		4
.L_34:
        /*00cc*/ 	.byte	0x04, 0x12
        /*00ce*/ 	.short	(.L_36 - .L_35)
	.align		4
.L_35:
        /*00d0*/ 	.word	index@(_Z10VNUChangedPiS_S_)
        /*00d4*/ 	.word	0x00000000


	//----- nvinfo : EIATTR_MIN_STACK_SIZE
	.align		4
.L_36:
        /*00d8*/ 	.byte	0x04, 0x12
        /*00da*/ 	.short	(.L_38 - .L_37)
	.align		4
.L_37:
        /*00dc*/ 	.word	index@(_Z14initVNUChangedPiS_)
        /*00e0*/ 	.word	0x00000000


	//----- nvinfo : EIATTR_MIN_STACK_SIZE
	.align		4
.L_38:
        /*00e4*/ 	.byte	0x04, 0x12
        /*00e6*/ 	.short	(.L_40 - .L_39)
	.align		4
.L_39:
        /*00e8*/ 	.word	index@(_Z7initVNUPiS_S_)
        /*00ec*/ 	.word	0x00000000


	//----- nvinfo : EIATTR_MIN_STACK_SIZE
	.align		4
.L_40:
        /*00f0*/ 	.byte	0x04, 0x12
        /*00f2*/ 	.short	(.L_42 - .L_41)
	.align		4
.L_41:
        /*00f4*/ 	.word	index@(_Z16ComputeSyndrome1PiS_S_)
        /*00f8*/ 	.word	0x00000008
.L_42:


//--------------------- .nv.compat                --------------------------
	.section	.nv.compat,"",@"SHT_CUDA_COMPAT_INFO"
	.align	4
        /*0000*/ 	.byte	0x02, 0x09, 0x00, 0x00, 0x02, 0x02, 0x01, 0x00, 0x02, 0x05, 0x05, 0x00, 0x03, 0x07, 0x01, 0x01
        /*0010*/ 	.byte	0x02, 0x03, 0x00, 0x00, 0x02, 0x06, 0x01, 0x00, 0x04, 0x0b, 0x08, 0x00, 0x09, 0x00, 0x00, 0x00
        /*0020*/ 	.byte	0x00, 0x00, 0x00, 0x00


//--------------------- .nv.info._Z12RestoreOrderPiS_S_ii --------------------------
	.section	.nv.info._Z12RestoreOrderPiS_S_ii,"",@"SHT_CUDA_INFO"
	.sectionflags	@""
	.align	4


	//----- nvinfo : EIATTR_CUDA_API_VERSION
	.align		4
        /*0000*/ 	.byte	0x04, 0x37
        /*0002*/ 	.short	(.L_44 - .L_43)
.L_43:
        /*0004*/ 	.word	0x00000082


	//----- nvinfo : EIATTR_KPARAM_INFO
	.align		4
.L_44:
        /*0008*/ 	.byte	0x04, 0x17
        /*000a*/ 	.short	(.L_46 - .L_45)
.L_45:
        /*000c*/ 	.word	0x00000000
        /*0010*/ 	.short	0x0004
        /*0012*/ 	.short	0x001c
        /*0014*/ 	.byte	0x00, 0xf0, 0x11, 0x00


	//----- nvinfo : EIATTR_KPARAM_INFO
	.align		4
.L_46:
        /*0018*/ 	.byte	0x04, 0x17
        /*001a*/ 	.short	(.L_48 - .L_47)
.L_47:
        /*001c*/ 	.word	0x00000000
        /*0020*/ 	.short	0x0003
        /*0022*/ 	.short	0x0018
        /*0024*/ 	.byte	0x00, 0xf0, 0x11, 0x00


	//----- nvinfo : EIATTR_KPARAM_INFO
	.align		4
.L_48:
        /*0028*/ 	.byte	0x04, 0x17
        /*002a*/ 	.short	(.L_50 - .L_49)
.L_49:
        /*002c*/ 	.word	0x00000000
        /*0030*/ 	.short	0x0002
        /*0032*/ 	.short	0x0010
        /*0034*/ 	.byte	0x00, 0xf5, 0x21, 0x00


	//----- nvinfo : EIATTR_KPARAM_INFO
	.align		4
.L_50:
        /*0038*/ 	.byte	0x04, 0x17
        /*003a*/ 	.short	(.L_52 - .L_51)
.L_51:
        /*003c*/ 	.word	0x00000000
        /*0040*/ 	.short	0x0001
        /*0042*/ 	.short	0x0008
        /*0044*/ 	.byte	0x00, 0xf5, 0x21, 0x00


	//----- nvinfo : EIATTR_KPARAM_INFO
	.align		4
.L_52:
        /*0048*/ 	.byte	0x04, 0x17
        /*004a*/ 	.short	(.L_54 - .L_53)
.L_53:
        /*004c*/ 	.word	0x00000000
        /*0050*/ 	.short	0x0000
        /*0052*/ 	.short	0x0000
        /*0054*/ 	.byte	0x00, 0xf5, 0x21, 0x00


	//----- nvinfo : EIATTR_SPARSE_MMA_MASK
	.align		4
.L_54:
        /*0058*/ 	.byte	0x03, 0x50
        /*005a*/ 	.short	0x0000


	//----- nvinfo : EIATTR_MAXREG_COUNT
	.align		4
        /*005c*/ 	.byte	0x03, 0x1b
        /*005e*/ 	.short	0x00ff


	//----- nvinfo : EIATTR_MERCURY_ISA_VERSION
	.align		4
        /*0060*/ 	.byte	0x03, 0x5f
        /*0062*/ 	.short	0x0101


	//----- nvinfo : EIATTR_VRC_CTA_INIT_COUNT
	.align		4
        /*0064*/ 	.byte	0x02, 0x4a
	.zero		1
	.zero		1


	//----- nvinfo : EIATTR_EXIT_INSTR_OFFSETS
	.align		4
        /*0068*/ 	.byte	0x04, 0x1c
        /*006a*/ 	.short	(.L_56 - .L_55)


	//   ....[0]....
.L_55:
        /*006c*/ 	.word	0x00000080


	//   ....[1]....
        /*0070*/ 	.word	0x00000490


	//   ....[2]....
        /*0074*/ 	.word	0x00000690


	//   ....[3]....
        /*0078*/ 	.word	0x000007f0


	//   ....[4]....
        /*007c*/ 	.word	0x000008b0


	//----- nvinfo : EIATTR_CBANK_PARAM_SIZE
	.align		4
.L_56:
        /*0080*/ 	.byte	0x03, 0x19
        /*0082*/ 	.short	0x0020


	//----- nvinfo : EIATTR_PARAM_CBANK
	.align		4
        /*0084*/ 	.byte	0x04, 0x0a
        /*0086*/ 	.short	(.L_58 - .L_57)
	.align		4
.L_57:
        /*0088*/ 	.word	index@(.nv.constant0._Z12RestoreOrderPiS_S_ii)
        /*008c*/ 	.short	0x0380
        /*008e*/ 	.short	0x0020


	//----- nvinfo : EIATTR_SW_WAR
	.align		4
.L_58:
        /*0090*/ 	.byte	0x04, 0x36
        /*0092*/ 	.short	(.L_60 - .L_59)
.L_59:
        /*0094*/ 	.word	0x00000008
.L_60:


//--------------------- .nv.info._Z12ChangeOrderCPiS_S_ii --------------------------
	.section	.nv.info._Z12ChangeOrderCPiS_S_ii,"",@"SHT_CUDA_INFO"
	.sectionflags	@""
	.align	4


	//----- nvinfo : EIATTR_CUDA_API_VERSION
	.align		4
        /*0000*/ 	.byte	0x04, 0x37
        /*0002*/ 	.short	(.L_62 - .L_61)
.L_61:
        /*0004*/ 	.word	0x00000082


	//----- nvinfo : EIATTR_KPARAM_INFO
	.align		4
.L_62:
        /*0008*/ 	.byte	0x04, 0x17
        /*000a*/ 	.short	(.L_64 - .L_63)
.L_63:
        /*000c*/ 	.word	0x00000000
        /*0010*/ 	.short	0x0004
        /*0012*/ 	.short	0x001c
        /*0014*/ 	.byte	0x00, 0xf0, 0x11, 0x00


	//----- nvinfo : EIATTR_KPARAM_INFO
	.align		4
.L_64:
        /*0018*/ 	.byte	0x04, 0x17
        /*001a*/ 	.short	(.L_66 - .L_65)
.L_65:
        /*001c*/ 	.word	0x00000000
        /*0020*/ 	.short	0x0003
        /*0022*/ 	.short	0x0018
        /*0024*/ 	.byte	0x00, 0xf0, 0x11, 0x00


	//----- nvinfo : EIATTR_KPARAM_INFO
	.align		4
.L_66:
        /*0028*/ 	.byte	0x04, 0x17
        /*002a*/ 	.short	(.L_68 - .L_67)
.L_67:
        /*002c*/ 	.word	0x00000000
        /*0030*/ 	.short	0x0002
        /*0032*/ 	.short	0x0010
        /*0034*/ 	.byte	0x00, 0xf5, 0x21, 0x00


	//----- nvinfo : EIATTR_KPARAM_INFO
	.align		4
.L_68:
        /*0038*/ 	.byte	0x04, 0x17
        /*003a*/ 	.short	(.L_70 - .L_69)
.L_69:
        /*003c*/ 	.word	0x00000000
        /*0040*/ 	.short	0x0001
        /*0042*/ 	.short	0x0008
        /*0044*/ 	.byte	0x00, 0xf5, 0x21, 0x00


	//----- nvinfo : EIATTR_KPARAM_INFO
	.align		4
.L_70:
        /*0048*/ 	.byte	0x04, 0x17
        /*004a*/ 	.short	(.L_72 - .L_71)
.L_71:
        /*004c*/ 	.word	0x00000000
        /*0050*/ 	.short	0x0000
        /*0052*/ 	.short	0x0000
        /*0054*/ 	.byte	0x00, 0xf5, 0x21, 0x00


	//----- nvinfo : EIATTR_SPARSE_MMA_MASK
	.align		4
.L_72:
        /*0058*/ 	.byte	0x03, 0x50
        /*005a*/ 	.short	0x0000


	//----- nvinfo : EIATTR_MAXREG_COUNT
	.align		4
        /*005c*/ 	.byte	0x03, 0x1b
        /*005e*/ 	.short	0x00ff


	//----- nvinfo : EIATTR_MERCURY_ISA_VERSION
	.align		4
        /*0060*/ 	.byte	0x03, 0x5f
        /*0062*/ 	.short	0x0101


	//----- nvinfo : EIATTR_VRC_CTA_INIT_COUNT
	.align		4
        /*0064*/ 	.byte	0x02, 0x4a
	.zero		1
	.zero		1


	//----- nvinfo : EIATTR_EXIT_INSTR_OFFSETS
	.align		4
        /*0068*/ 	.byte	0x04, 0x1c
        /*006a*/ 	.short	(.L_74 - .L_73)


	//   ....[0]....
.L_73:
        /*006c*/ 	.word	0x00000080


	//   ....[1]....
        /*0070*/ 	.word	0x00000490


	//   ....[2]....
        /*0074*/ 	.word	0x00000690


	//   ....[3]....
        /*0078*/ 	.word	0x000007f0


	//   ....[4]....
        /*007c*/ 	.word	0x000008b0


	//----- nvinfo : EIATTR_CBANK_PARAM_SIZE
	.align		4
.L_74:
        /*0080*/ 	.byte	0x03, 0x19
        /*0082*/ 	.short	0x0020


	//----- nvinfo : EIATTR_PARAM_CBANK
	.align		4
        /*0084*/ 	.byte	0x04, 0x0a
        /*0086*/ 	.short	(.L_76 - .L_75)
	.align		4
.L_75:
        /*0088*/ 	.word	index@(.nv.constant0._Z12ChangeOrderCPiS_S_ii)
        /*008c*/ 	.short	0x0380
        /*008e*/ 	.short	0x0020


	//----- nvinfo : EIATTR_SW_WAR
	.align		4
.L_76:
        /*0090*/ 	.byte	0x04, 0x36
        /*0092*/ 	.short	(.L_78 - .L_77)
.L_77:
        /*0094*/ 	.word	0x00000008
.L_78:


//--------------------- .nv.info._Z3VNUPiS_S_S_   --------------------------
	.section	.nv.info._Z3VNUPiS_S_S_,"",@"SHT_CUDA_INFO"
	.sectionflags	@""
	.align	4


	//----- nvinfo : EIATTR_CUDA_API_VERSION
	.align		4
        /*0000*/ 	.byte	0x04, 0x37
        /*0002*/ 	.short	(.L_80 - .L_79)
.L_79:
        /*0004*/ 	.word	0x00000082


	//----- nvinfo : EIATTR_KPARAM_INFO
	.align		4
.L_80:
        /*0008*/ 	.byte	0x04, 0x17
        /*000a*/ 	.short	(.L_82 - .L_81)
.L_81:
        /*000c*/ 	.word	0x00000000
        /*0010*/ 	.short	0x0003
        /*0012*/ 	.short	0x0018
        /*0014*/ 	.byte	0x00, 0xf5, 0x21, 0x00


	//----- nvinfo : EIATTR_KPARAM_INFO
	.align		4
.L_82:
        /*0018*/ 	.byte	0x04, 0x17
        /*001a*/ 	.short	(.L_84 - .L_83)
.L_83:
        /*001c*/ 	.word	0x00000000
        /*0020*/ 	.short	0x0002
        /*0022*/ 	.short	0x0010
        /*0024*/ 	.byte	0x00, 0xf5, 0x21, 0x00


	//----- nvinfo : EIATTR_KPARAM_INFO
	.align		4
.L_84:
        /*0028*/ 	.byte	0x04, 0x17
        /*002a*/ 	.short	(.L_86 - .L_85)
.L_85:
        /*002c*/ 	.word	0x00000000
        /*0030*/ 	.short	0x0001
        /*0032*/ 	.short	0x0008
        /*0034*/ 	.byte	0x00, 0xf5, 0x21, 0x00


	//----- nvinfo : EIATTR_KPARAM_INFO
	.align		4
.L_86:
        /*0038*/ 	.byte	0x04, 0x17
        /*003a*/ 	.short	(.L_88 - .L_87)
.L_87:
        /*003c*/ 	.word	0x00000000
        /*0040*/ 	.short	0x0000
        /*0042*/ 	.short	0x0000
        /*0044*/ 	.byte	0x00, 0xf5, 0x21, 0x00


	//----- nvinfo : EIATTR_SPARSE_MMA_MASK
	.align		4
.L_88:
        /*0048*/ 	.byte	0x03, 0x50
        /*004a*/ 	.short	0x0000


	//----- nvinfo : EIATTR_MAXREG_COUNT
	.align		4
        /*004c*/ 	.byte	0x03, 0x1b
        /*004e*/ 	.short	0x00ff


	//----- nvinfo : EIATTR_MERCURY_ISA_VERSION
	.align		4
        /*0050*/ 	.byte	0x03, 0x5f
        /*0052*/ 	.short	0x0101


	//----- nvinfo : EIATTR_VRC_CTA_INIT_COUNT
	.align		4
        /*0054*/ 	.byte	0x02, 0x4a
	.zero		1
	.zero		1


	//----- nvinfo : EIATTR_EXIT_INSTR_OFFSETS
	.align		4
        /*0058*/ 	.byte	0x04, 0x1c
        /*005a*/ 	.short	(.L_90 - .L_89)


	//   ....[0]....
.L_89:
        /*005c*/ 	.word	0x00000060


	//   ....[1]....
        /*0060*/ 	.word	0x000004f0


	//----- nvinfo : EIATTR_CRS_STACK_SIZE
	.align		4
.L_90:
        /*0064*/ 	.byte	0x04, 0x1e
        /*0066*/ 	.short	(.L_92 - .L_91)
.L_91:
        /*0068*/ 	.word	0x00000000


	//----- nvinfo : EIATTR_CBANK_PARAM_SIZE
	.align		4
.L_92:
        /*006c*/ 	.byte	0x03, 0x19
        /*006e*/ 	.short	0x0020


	//----- nvinfo : EIATTR_PARAM_CBANK
	.align		4
        /*0070*/ 	.byte	0x04, 0x0a
        /*0072*/ 	.short	(.L_94 - .L_93)
	.align		4
.L_93:
        /*0074*/ 	.word	index@(.nv.constant0._Z3VNUPiS_S_S_)
        /*0078*/ 	.short	0x0380
        /*007a*/ 	.short	0x0020


	//----- nvinfo : EIATTR_SW_WAR
	.align		4
.L_94:
        /*007c*/ 	.byte	0x04, 0x36
        /*007e*/ 	.short	(.L_96 - .L_95)
.L_95:
        /*0080*/ 	.word	0x00000008
.L_96:


//--------------------- .nv.info._Z10VNUChangedPiS_S_ --------------------------
	.section	.nv.info._Z10VNUChangedPiS_S_,"",@"SHT_CUDA_INFO"
	.sectionflags	@""
	.align	4


	//----- nvinfo : EIATTR_CUDA_API_VERSION
	.align		4
        /*0000*/ 	.byte	0x04, 0x37
        /*0002*/ 	.short	(.L_98 - .L_97)
.L_97:
        /*0004*/ 	.word	0x00000082


	//----- nvinfo : EIATTR_KPARAM_INFO
	.align		4
.L_98:
        /*0008*/ 	.byte	0x04, 0x17
        /*000a*/ 	.short	(.L_100 - .L_99)
.L_99:
        /*000c*/ 	.word	0x00000000
        /*0010*/ 	.short	0x0002
        /*0012*/ 	.short	0x0010
        /*0014*/ 	.byte	0x00, 0xf5, 0x21, 0x00


	//----- nvinfo : EIATTR_KPARAM_INFO
	.align		4
.L_100:
        /*0018*/ 	.byte	0x04, 0x17
        /*001a*/ 	.short	(.L_102 - .L_101)
.L_101:
        /*001c*/ 	.word	0x00000000
        /*0020*/ 	.short	0x0001
        /*0022*/ 	.short	0x0008
        /*0024*/ 	.byte	0x00, 0xf5, 0x21, 0x00


	//----- nvinfo : EIATTR_KPARAM_INFO
	.align		4
.L_102:
        /*0028*/ 	.byte	0x04, 0x17
        /*002a*/ 	.short	(.L_104 - .L_103)
.L_103:
        /*002c*/ 	.word	0x00000000
        /*0030*/ 	.short	0x0000
        /*0032*/ 	.short	0x0000
        /*0034*/ 	.byte	0x00, 0xf5, 0x21, 0x00


	//----- nvinfo : EIATTR_SPARSE_MMA_MASK
	.align		4
.L_104:
        /*0038*/ 	.byte	0x03, 0x50
        /*003a*/ 	.short	0x0000


	//----- nvinfo : EIATTR_MAXREG_COUNT
	.align		4
        /*003c*/ 	.byte	0x03, 0x1b
        /*003e*/ 	.short	0x00ff


	//----- nvinfo : EIATTR_MERCURY_ISA_VERSION
	.align		4
        /*0040*/ 	.byte	0x03, 0x5f
        /*0042*/ 	.short	0x0101


	//----- nvinfo : EIATTR_VRC_CTA_INIT_COUNT
	.align		4
        /*0044*/ 	.byte	0x02, 0x4a
	.zero		1
	.zero		1


	//----- nvinfo : EIATTR_EXIT_INSTR_OFFSETS
	.align		4
        /*0048*/ 	.byte	0x04, 0x1c
        /*004a*/ 	.short	(.L_106 - .L_105)


	//   ....[0]....
.L_105:
        /*004c*/ 	.word	0x00000060


	//   ....[1]....
        /*0050*/ 	.word	0x00000420


	//----- nvinfo : EIATTR_CRS_STACK_SIZE
	.align		4
.L_106:
        /*0054*/ 	.byte	0x04, 0x1e
        /*0056*/ 	.short	(.L_108 - .L_107)
.L_107:
        /*0058*/ 	.word	0x00000000


	//----- nvinfo : EIATTR_CBANK_PARAM_SIZE
	.align		4
.L_108:
        /*005c*/ 	.byte	0x03, 0x19
        /*005e*/ 	.short	0x0018


	//----- nvinfo : EIATTR_PARAM_CBANK
	.align		4
        /*0060*/ 	.byte	0x04, 0x0a
        /*0062*/ 	.short	(.L_110 - .L_109)
	.align		4
.L_109:
        /*0064*/ 	.word	index@(.nv.constant0._Z10VNUChangedPiS_S_)
        /*0068*/ 	.short	0x0380
        /*006a*/ 	.short	0x0018


	//----- nvinfo : EIATTR_SW_WAR
	.align		4
.L_110:
        /*006c*/ 	.byte	0x04, 0x36
        /*006e*/ 	.short	(.L_112 - .L_111)
.L_111:
        /*0070*/ 	.word	0x00000008
.L_112:


//--------------------- .nv.info._Z14initVNUChangedPiS_ --------------------------
	.section	.nv.info._Z14initVNUChangedPiS_,"",@"SHT_CUDA_INFO"
	.sectionflags	@""
	.align	4


	//----- nvinfo : EIATTR_CUDA_API_VERSION
	.align		4
        /*0000*/ 	.byte	0x04, 0x37
        /*0002*/ 	.short	(.L_114 - .L_113)
.L_113:
        /*0004*/ 	.word	0x00000082


	//----- nvinfo : EIATTR_KPARAM_INFO
	.align		4
.L_114:
        /*0008*/ 	.byte	0x04, 0x17
        /*000a*/ 	.short	(.L_116 - .L_115)
.L_115:
        /*000c*/ 	.word	0x00000000
        /*0010*/ 	.short	0x0001
        /*0012*/ 	.short	0x0008
        /*0014*/ 	.byte	0x00, 0xf5, 0x21, 0x00


	//----- nvinfo : EIATTR_KPARAM_INFO
	.align		4
.L_116:
        /*0018*/ 	.byte	0x04, 0x17
        /*001a*/ 	.short	(.L_118 - .L_117)
.L_117:
        /*001c*/ 	.word	0x00000000
        /*0020*/ 	.short	0x0000
        /*0022*/ 	.short	0x0000
        /*0024*/ 	.byte	0x00, 0xf5, 0x21, 0x00


	//----- nvinfo : EIATTR_SPARSE_MMA_MASK
	.align		4
.L_118:
        /*0028*/ 	.byte	0x03, 0x50
        /*002a*/ 	.short	0x0000


	//----- nvinfo : EIATTR_MAXREG_COUNT
	.align		4
        /*002c*/ 	.byte	0x03, 0x1b
        /*002e*/ 	.short	0x00ff


	//----- nvinfo : EIATTR_MERCURY_ISA_VERSION
	.align		4
        /*0030*/ 	.byte	0x03, 0x5f
        /*0032*/ 	.short	0x0101


	//----- nvinfo : EIATTR_VRC_CTA_INIT_COUNT
	.align		4
        /*0034*/ 	.byte	0x02, 0x4a
	.zero		1
	.zero		1


	//----- nvinfo : EIATTR_EXIT_INSTR_OFFSETS
	.align		4
        /*0038*/ 	.byte	0x04, 0x1c
        /*003a*/ 	.short	(.L_120 - .L_119)


	//   ....[0]....
.L_119:
        /*003c*/ 	.word	0x00000060


	//   ....[1]....
        /*0040*/ 	.word	0x00000180


	//----- nvinfo : EIATTR_CBANK_PARAM_SIZE
	.align		4
.L_120:
        /*0044*/ 	.byte	0x03, 0x19
        /*0046*/ 	.short	0x0010


	//----- nvinfo : EIATTR_PARAM_CBANK
	.align		4
        /*0048*/ 	.byte	0x04, 0x0a
        /*004a*/ 	.short	(.L_122 - .L_121)
	.align		4
.L_121:
        /*004c*/ 	.word	index@(.nv.constant0._Z14initVNUChangedPiS_)
        /*0050*/ 	.short	0x0380
        /*0052*/ 	.short	0x0010


	//----- nvinfo : EIATTR_SW_WAR
	.align		4
.L_122:
        /*0054*/ 	.byte	0x04, 0x36
        /*0056*/ 	.short	(.L_124 - .L_123)
.L_123:
        /*0058*/ 	.word	0x00000008
.L_124:


//--------------------- .nv.info._Z7initVNUPiS_S_ --------------------------
	.section	.nv.info._Z7initVNUPiS_S_,"",@"SHT_CUDA_INFO"
	.sectionflags	@""
	.align	4


	//----- nvinfo : EIATTR_CUDA_API_VERSION
	.align		4
        /*0000*/ 	.byte	0x04, 0x37
        /*0002*/ 	.short	(.L_126 - .L_125)
.L_125:
        /*0004*/ 	.word	0x00000082


	//----- nvinfo : EIATTR_KPARAM_INFO
	.align		4
.L_126:
        /*0008*/ 	.byte	0x04, 0x17
        /*000a*/ 	.short	(.L_128 - .L_127)
.L_127:
        /*000c*/ 	.word	0x00000000
        /*0010*/ 	.short	0x0002
        /*0012*/ 	.short	0x0010
        /*0014*/ 	.byte	0x00, 0xf5, 0x21, 0x00


	//----- nvinfo : EIATTR_KPARAM_INFO
	.align		4
.L_128:
        /*0018*/ 	.byte	0x04, 0x17
        /*001a*/ 	.short	(.L_130 - .L_129)
.L_129:
        /*001c*/ 	.word	0x00000000
        /*0020*/ 	.short	0x0001
        /*0022*/ 	.short	0x0008
        /*0024*/ 	.byte	0x00, 0xf5, 0x21, 0x00


	//----- nvinfo : EIATTR_KPARAM_INFO
	.align		4
.L_130:
        /*0028*/ 	.byte	0x04, 0x17
        /*002a*/ 	.short	(.L_132 - .L_131)
.L_131:
        /*002c*/ 	.word	0x00000000
        /*0030*/ 	.short	0x0000
        /*0032*/ 	.short	0x0000
        /*0034*/ 	.byte	0x00, 0xf5, 0x21, 0x00


	//----- nvinfo : EIATTR_SPARSE_MMA_MASK
	.align		4
.L_132:
        /*0038*/ 	.byte	0x03, 0x50
        /*003a*/ 	.short	0x0000


	//----- nvinfo : EIATTR_MAXREG_COUNT
	.align		4
        /*003c*/ 	.byte	0x03, 0x1b
        /*003e*/ 	.short	0x00ff


	//----- nvinfo : EIATTR_MERCURY_ISA_VERSION
	.align		4
        /*0040*/ 	.byte	0x03, 0x5f
        /*0042*/ 	.short	0x0101


	//----- nvinfo : EIATTR_VRC_CTA_INIT_COUNT
	.align		4
        /*0044*/ 	.byte	0x02, 0x4a
	.zero		1
	.zero		1


	//----- nvinfo : EIATTR_EXIT_INSTR_OFFSETS
	.align		4
        /*0048*/ 	.byte	0x04, 0x1c
        /*004a*/ 	.short	(.L_134 - .L_133)


	//   ....[0]....
.L_133:
        /*004c*/ 	.word	0x00000060


	//   ....[1]....
        /*0050*/ 	.word	0x000001c0


	//----- nvinfo : EIATTR_CBANK_PARAM_SIZE
	.align		4
.L_134:
        /*0054*/ 	.byte	0x03, 0x19
        /*0056*/ 	.short	0x0018


	//----- nvinfo : EIATTR_PARAM_CBANK
	.align		4
        /*0058*/ 	.byte	0x04, 0x0a
        /*005a*/ 	.short	(.L_136 - .L_135)
	.align		4
.L_135:
        /*005c*/ 	.word	index@(.nv.constant0._Z7initVNUPiS_S_)
        /*0060*/ 	.short	0x0380
        /*0062*/ 	.short	0x0018


	//----- nvinfo : EIATTR_SW_WAR
	.align		4
.L_136:
        /*0064*/ 	.byte	0x04, 0x36
        /*0066*/ 	.short	(.L_138 - .L_137)
.L_137:
        /*0068*/ 	.word	0x00000008
.L_138:


//--------------------- .nv.info._Z16ComputeSyndrome1PiS_S_ --------------------------
	.section	.nv.info._Z16ComputeSyndrome1PiS_S_,"",@"SHT_CUDA_INFO"
	.sectionflags	@""
	.align	4


	//----- nvinfo : EIATTR_CUDA_API_VERSION
	.align		4
        /*0000*/ 	.byte	0x04, 0x37
        /*0002*/ 	.short	(.L_140 - .L_139)
.L_139:
        /*0004*/ 	.word	0x00000082


	//----- nvinfo : EIATTR_KPARAM_INFO
	.align		4
.L_140:
        /*0008*/ 	.byte	0x04, 0x17
        /*000a*/ 	.short	(.L_142 - .L_141)
.L_141:
        /*000c*/ 	.word	0x00000000
        /*0010*/ 	.short	0x0002
        /*0012*/ 	.short	0x0010
        /*0014*/ 	.byte	0x00, 0xf5, 0x21, 0x00


	//----- nvinfo : EIATTR_KPARAM_INFO
	.align		4
.L_142:
        /*0018*/ 	.byte	0x04, 0x17
        /*001a*/ 	.short	(.L_144 - .L_143)
.L_143:
        /*001c*/ 	.word	0x00000000
        /*0020*/ 	.short	0x0001
        /*0022*/ 	.short	0x0008
        /*0024*/ 	.byte	0x00, 0xf5, 0x21, 0x00


	//----- nvinfo : EIATTR_KPARAM_INFO
	.align		4
.L_144:
        /*0028*/ 	.byte	0x04, 0x17
        /*002a*/ 	.short	(.L_146 - .L_145)
.L_145:
        /*002c*/ 	.word	0x00000000
        /*0030*/ 	.short	0x0000
        /*0032*/ 	.short	0x0000
        /*0034*/ 	.byte	0x00, 0xf5, 0x21, 0x00


	//----- nvinfo : EIATTR_SPARSE_MMA_MASK
	.align		4
.L_146:
        /*0038*/ 	.byte	0x03, 0x50
        /*003a*/ 	.short	0x0000


	//----- nvinfo : EIATTR_MAXREG_COUNT
	.align		4
        /*003c*/ 	.byte	0x03, 0x1b
        /*003e*/ 	.short	0x00ff


	//----- nvinfo : EIATTR_EXTERNS
	.align		4
        /*0040*/ 	.byte	0x04, 0x0f
        /*0042*/ 	.short	(.L_148 - .L_147)


	//   ....[0]....
	.align		4
.L_147:
        /*0044*/ 	.word	index@(vprintf)


	//----- nvinfo : EIATTR_MERCURY_ISA_VERSION
	.align		4
.L_148:
        /*0048*/ 	.byte	0x03, 0x5f
        /*004a*/ 	.short	0x0101


	//----- nvinfo : EIATTR_VRC_CTA_INIT_COUNT
	.align		4
        /*004c*/ 	.byte	0x02, 0x4a
	.zero		1
	.zero		1


	//----- nvinfo : EIATTR_SYSCALL_OFFSETS
	.align		4
        /*0050*/ 	.byte	0x04, 0x46
        /*0052*/ 	.short	(.L_150 - .L_149)


	//   ....[0]....
.L_149:
        /*0054*/ 	.word	0x00000180


	//----- nvinfo : EIATTR_EXIT_INSTR_OFFSETS
	.align		4
.L_150:
        /*0058*/ 	.byte	0x04, 0x1c
        /*005a*/ 	.short	(.L_152 - .L_151)


	//   ....[0]....
.L_151:
        /*005c*/ 	.word	0x000000b0


	//   ....[1]....
        /*0060*/ 	.word	0x00000190


	//----- nvinfo : EIATTR_CRS_STACK_SIZE
	.align		4
.L_152:
        /*0064*/ 	.byte	0x04, 0x1e
        /*0066*/ 	.short	(.L_154 - .L_153)
.L_153:
        /*0068*/ 	.word	0x00000000


	//----- nvinfo : EIATTR_CBANK_PARAM_SIZE
	.align		4
.L_154:
        /*006c*/ 	.byte	0x03, 0x19
        /*006e*/ 	.short	0x0018


	//----- nvinfo : EIATTR_PARAM_CBANK
	.align		4
        /*0070*/ 	.byte	0x04, 0x0a
        /*0072*/ 	.short	(.L_156 - .L_155)
	.align		4
.L_155:
        /*0074*/ 	.word	index@(.nv.constant0._Z16ComputeSyndrome1PiS_S_)
        /*0078*/ 	.short	0x0380
        /*007a*/ 	.short	0x0018


	//----- nvinfo : EIATTR_SW_WAR
	.align		4
.L_156:
        /*007c*/ 	.byte	0x04, 0x36
        /*007e*/ 	.short	(.L_158 - .L_157)
.L_157:
        /*0080*/ 	.word	0x00000008
.L_158:


//--------------------- .nv.callgraph             --------------------------
	.section	.nv.callgraph,"",@"SHT_CUDA_CALLGRAPH"
	.align	4
	.sectionentsize	8
	.align		4
        /*0000*/ 	.word	0x00000000
	.align		4
        /*0004*/ 	.word	0xffffffff
	.align		4
        /*0008*/ 	.word	index@(_Z16ComputeSyndrome1PiS_S_)
	.align		4
        /*000c*/ 	.word	index@(vprintf)
	.align		4
        /*0010*/ 	.word	0x00000000
	.align		4
        /*0014*/ 	.word	0xfffffffe
	.align		4
        /*0018*/ 	.word	0x00000000
	.align		4
        /*001c*/ 	.word	0xfffffffd
	.align		4
        /*0020*/ 	.word	0x00000000
	.align		4
        /*0024*/ 	.word	0xfffffffc


//--------------------- .nv.constant4             --------------------------
	.section	.nv.constant4,"a",@progbits
	.align	8
	.align		8
.nv.constant4:
        /*0000*/ 	.dword	$str
	.align		8
        /*0008*/ 	.dword	vprintf


//--------------------- .text._Z12RestoreOrderPiS_S_ii --------------------------
	.section	.text._Z12RestoreOrderPiS_S_ii,"ax",@progbits
	.align	128
        .global         _Z12RestoreOrderPiS_S_ii
        .type           _Z12RestoreOrderPiS_S_ii,@function
        .size           _Z12RestoreOrderPiS_S_ii,(.L_x_28 - _Z12RestoreOrderPiS_S_ii)
        .other          _Z12RestoreOrderPiS_S_ii,@"STO_CUDA_ENTRY STV_DEFAULT"
_Z12RestoreOrderPiS_S_ii:
.text._Z12RestoreOrderPiS_S_ii:
[----:B------:R-:W-:Y:S01]  /*0000*/  LDC R1, c[0x0][0x37c] ;  /* 0x0000df00ff017b82 */ /* 0x000fe20000000800 */
[----:B------:R-:W0:Y:S07]  /*0010*/  S2R R0, SR_TID.X ;  /* 0x0000000000007919 */ /* 0x000e2e0000002100 */
[----:B------:R-:W0:Y:S08]  /*0020*/  S2UR UR4, SR_CTAID.X ;  /* 0x00000000000479c3 */ /* 0x000e300000002500 */
[----:B------:R-:W0:Y:S08]  /*0030*/  LDC R9, c[0x0][0x360] ;  /* 0x0000d800ff097b82 */ /* 0x000e300000000800 */
[----:B------:R-:W1:Y:S01]  /*0040*/  LDC.64 R2, c[0x0][0x398] ;  /* 0x0000e600ff027b82 */ /* 0x000e620000000a00 */
[----:B0-----:R-:W-:Y:S01]  /*0050*/  IMAD R9, R9, UR4, R0 ;  /* 0x0000000409097c24 */ /* 0x001fe2000f8e0200 */
[----:B-1----:R-:W-:-:S04]  /*0060*/  ISETP.GE.AND P0, PT, R3, 0x1, PT ;  /* 0x000000010300780c */ /* 0x002fc80003f06270 */
[----:B------:R-:W-:-:S13]  /*0070*/  ISETP.GE.OR P0, PT, R9, R2, !P0 ;  /* 0x000000020900720c */ /* 0x000fda0004706670 */
[----:B------:R-:W-:Y:S05]  /*0080*/  @P0 EXIT ;  /* 0x000000000000094d */ /* 0x000fea0003800000 */
[C---:B------:R-:W-:Y:S01]  /*0090*/  ISETP.GE.U32.AND P1, PT, R3.reuse, 0x8, PT ;  /* 0x000000080300780c */ /* 0x040fe20003f26070 */
[----:B------:R-:W0:Y:S01]  /*00a0*/  LDCU.64 UR6, c[0x0][0x358] ;  /* 0x00006b00ff0677ac */ /* 0x000e220008000a00 */
[----:B------:R-:W-:Y:S01]  /*00b0*/  LOP3.LUT R12, R3, 0x7, RZ, 0xc0, !PT ;  /* 0x00000007030c7812 */ /* 0x000fe200078ec0ff */
[----:B------:R-:W-:Y:S02]  /*00c0*/  HFMA2 R11, -RZ, RZ, 0, 0 ;  /* 0x00000000ff0b7431 */ /* 0x000fe400000001ff */
[----:B------:R-:W-:Y:S01]  /*00d0*/  IMAD R0, R9, R3, RZ ;  /* 0x0000000309007224 */ /* 0x000fe200078e02ff */
[----:B------:R-:W-:-:S07]  /*00e0*/  ISETP.NE.AND P0, PT, R12, RZ, PT ;  /* 0x000000ff0c00720c */ /* 0x000fce0003f05270 */
[----:B------:R-:W-:Y:S06]  /*00f0*/  @!P1 BRA `(.L_x_0) ;  /* 0x0000000000e49947 */ /* 0x000fec0003800000 */
[----:B------:R-:W1:Y:S01]  /*0100*/  LDCU.64 UR4, c[0x0][0x390] ;  /* 0x00007200ff0477ac */ /* 0x000e620008000a00 */
[----:B------:R-:W-:Y:S02]  /*0110*/  LOP3.LUT R11, R3, 0x7ffffff8, RZ, 0xc0, !PT ;  /* 0x7ffffff8030b7812 */ /* 0x000fe400078ec0ff */
[----:B------:R-:W-:Y:S02]  /*0120*/  MOV R8, R0 ;  /* 0x0000000000087202 */ /* 0x000fe40000000f00 */
[----:B------:R-:W-:Y:S02]  /*0130*/  MOV R13, R9 ;  /* 0x00000009000d7202 */ /* 0x000fe40000000f00 */
[----:B------:R-:W-:Y:S01]  /*0140*/  IADD3 R10, PT, PT, -R11, RZ, RZ ;  /* 0x000000ff0b0a7210 */ /* 0x000fe20007ffe1ff */
[----:B-1----:R-:W-:-:S04]  /*0150*/  UIADD3 UR4, UP0, UPT, UR4, 0x10, URZ ;  /* 0x0000001004047890 */ /* 0x002fc8000ff1e0ff */
[----:B------:R-:W-:-:S12]  /*0160*/  UIADD3.X UR5, UPT, UPT, URZ, UR5, URZ, UP0, !UPT ;  /* 0x00000005ff057290 */ /* 0x000fd800087fe4ff */
.L_x_1:
[----:B------:R-:W1:Y:S01]  /*0170*/  LDC.64 R18, c[0x0][0x388] ;  /* 0x0000e200ff127b82 */ /* 0x000e620000000a00 */
[----:B------:R-:W-:Y:S02]  /*0180*/  MOV R6, UR4 ;  /* 0x0000000400067c02 */ /* 0x000fe40008000f00 */
[----:B------:R-:W-:-:S03]  /*0190*/  MOV R7, UR5 ;  /* 0x0000000500077c02 */ /* 0x000fc60008000f00 */
[----:B------:R-:W-:Y:S02]  /*01a0*/  IMAD.WIDE R6, R8, 0x4, R6 ;  /* 0x0000000408067825 */ /* 0x000fe400078e0206 */
[----:B--2---:R-:W2:Y:S03]  /*01b0*/  LDC.64 R4, c[0x0][0x380] ;  /* 0x0000e000ff047b82 */ /* 0x004ea60000000a00 */
[----:B0-----:R-:W2:Y:S01]  /*01c0*/  LDG.E R21, desc[UR6][R6.64+-0x10] ;  /* 0xfffff00606157981 */ /* 0x001ea2000c1e1900 */
[----:B-1----:R-:W-:-:S05]  /*01d0*/  IMAD.WIDE R18, R13, 0x4, R18 ;  /* 0x000000040d127825 */ /* 0x002fca00078e0212 */
[----:B------:R-:W3:Y:S01]  /*01e0*/  LDG.E R27, desc[UR6][R18.64] ;  /* 0x00000006121b7981 */ /* 0x000ee2000c1e1900 */
[----:B------:R-:W-:-:S04]  /*01f0*/  IMAD.WIDE R14, R2, 0x4, R18 ;  /* 0x00000004020e7825 */ /* 0x000fc800078e0212 */
[----:B--2---:R-:W-:-:S05]  /*0200*/  IMAD.WIDE R20, R21, 0x4, R4 ;  /* 0x0000000415147825 */ /* 0x004fca00078e0204 */
[----:B---3--:R0:W-:Y:S04]  /*0210*/  STG.E desc[UR6][R20.64], R27 ;  /* 0x0000001b14007986 */ /* 0x0081e8000c101906 */
[----:B------:R-:W2:Y:S04]  /*0220*/  LDG.E R23, desc[UR6][R6.64+-0xc] ;  /* 0xfffff40606177981 */ /* 0x000ea8000c1e1900 */
        /* <DEDUP_REMOVED lines=9> */
[----:B0-----:R-:W3:Y:S04]  /*02c0*/  LDG.E R21, desc[UR6][R6.64+-0x4] ;  /* 0xfffffc0606157981 */ /* 0x001ee8000c1e1900 */
[----:B------:R-:W4:Y:S01]  /*02d0*/  LDG.E R27, desc[UR6][R18.64] ;  /* 0x00000006121b7981 */ /* 0x000f22000c1e1900 */
[----:B------:R-:W-:-:S04]  /*02e0*/  IMAD.WIDE R14, R2, 0x4, R18 ;  /* 0x00000004020e7825 */ /* 0x000fc800078e0212 */
[----:B---3--:R-:W-:-:S05]  /*02f0*/  IMAD.WIDE R20, R21, 0x4, R4 ;  /* 0x0000000415147825 */ /* 0x008fca00078e0204 */
[----:B----4-:R0:W-:Y:S04]  /*0300*/  STG.E desc[UR6][R20.64], R27 ;  /* 0x0000001b14007986 */ /* 0x0101e8000c101906 */
[----:B-1----:R-:W3:Y:S04]  /*0310*/  LDG.E R23, desc[UR6][R6.64] ;  /* 0x0000000606177981 */ /* 0x002ee8000c1e1900 */
[----:B------:R-:W4:Y:S01]  /*0320*/  LDG.E R29, desc[UR6][R14.64] ;  /* 0x000000060e1d7981 */ /* 0x000f22000c1e1900 */
[----:B------:R-:W-:-:S04]  /*0330*/  IMAD.WIDE R16, R2, 0x4, R14 ;  /* 0x0000000402107825 */ /* 0x000fc800078e020e */
[----:B---3--:R-:W-:-:S05]  /*0340*/  IMAD.WIDE R22, R23, 0x4, R4 ;  /* 0x0000000417167825 */ /* 0x008fca00078e0204 */
[----:B----4-:R1:W-:Y:S04]  /*0350*/  STG.E desc[UR6][R22.64], R29 ;  /* 0x0000001d16007986 */ /* 0x0103e8000c101906 */
[----:B--2---:R-:W2:Y:S04]  /*0360*/  LDG.E R25, desc[UR6][R6.64+0x4] ;  /* 0x0000040606197981 */ /* 0x004ea8000c1e1900 */
[----:B------:R-:W3:Y:S01]  /*0370*/  LDG.E R26, desc[UR6][R16.64] ;  /* 0x00000006101a7981 */ /* 0x000ee2000c1e1900 */
[----:B------:R-:W-:-:S04]  /*0380*/  IMAD.WIDE R18, R2, 0x4, R16 ;  /* 0x0000000402127825 */ /* 0x000fc800078e0210 */
[----:B--2---:R-:W-:-:S05]  /*0390*/  IMAD.WIDE R24, R25, 0x4, R4 ;  /* 0x0000000419187825 */ /* 0x004fca00078e0204 */
[----:B---3--:R2:W-:Y:S04]  /*03a0*/  STG.E desc[UR6][R24.64], R26 ;  /* 0x0000001a18007986 */ /* 0x0085e8000c101906 */
[----:B0-----:R-:W3:Y:S04]  /*03b0*/  LDG.E R21, desc[UR6][R6.64+0x8] ;  /* 0x0000080606157981 */ /* 0x001ee8000c1e1900 */
[----:B------:R-:W4:Y:S01]  /*03c0*/  LDG.E R27, desc[UR6][R18.64] ;  /* 0x00000006121b7981 */ /* 0x000f22000c1e1900 */
[----:B------:R-:W-:Y:S01]  /*03d0*/  IADD3 R10, PT, PT, R10, 0x8, RZ ;  /* 0x000000080a0a7810 */ /* 0x000fe20007ffe0ff */
[----:B---3--:R-:W-:-:S04]  /*03e0*/  IMAD.WIDE R14, R21, 0x4, R4 ;  /* 0x00000004150e7825 */ /* 0x008fc800078e0204 */
[----:B------:R-:W-:Y:S01]  /*03f0*/  IMAD.WIDE R20, R2, 0x4, R18 ;  /* 0x0000000402147825 */ /* 0x000fe200078e0212 */
[----:B----4-:R2:W-:Y:S04]  /*0400*/  STG.E desc[UR6][R14.64], R27 ;  /* 0x0000001b0e007986 */ /* 0x0105e8000c101906 */
[----:B-1----:R-:W3:Y:S04]  /*0410*/  LDG.E R23, desc[UR6][R6.64+0xc] ;  /* 0x00000c0606177981 */ /* 0x002ee8000c1e1900 */
[----:B------:R-:W4:Y:S01]  /*0420*/  LDG.E R21, desc[UR6][R20.64] ;  /* 0x0000000614157981 */ /* 0x000f22000c1e1900 */
[----:B------:R-:W-:-:S02]  /*0430*/  ISETP.NE.AND P1, PT, R10, RZ, PT ;  /* 0x000000ff0a00720c */ /* 0x000fc40003f25270 */
[----:B------:R-:W-:Y:S02]  /*0440*/  LEA R13, R2, R13, 0x3 ;  /* 0x0000000d020d7211 */ /* 0x000fe400078e18ff */
[----:B------:R-:W-:Y:S01]  /*0450*/  IADD3 R8, PT, PT, R8, 0x8, RZ ;  /* 0x0000000808087810 */ /* 0x000fe20007ffe0ff */
[----:B---3--:R-:W-:-:S05]  /*0460*/  IMAD.WIDE R4, R23, 0x4, R4 ;  /* 0x0000000417047825 */ /* 0x008fca00078e0204 */
[----:B----4-:R2:W-:Y:S03]  /*0470*/  STG.E desc[UR6][R4.64], R21 ;  /* 0x0000001504007986 */ /* 0x0105e6000c101906 */
[----:B------:R-:W-:Y:S05]  /*0480*/  @P1 BRA `(.L_x_1) ;  /* 0xfffffffc00381947 */ /* 0x000fea000383ffff */
.L_x_0:
[----:B0-----:R-:W-:Y:S05]  /*0490*/  @!P0 EXIT ;  /* 0x000000000000894d */ /* 0x001fea0003800000 */
[----:B------:R-:W-:Y:S02]  /*04a0*/  ISETP.GE.U32.AND P0, PT, R12, 0x4, PT ;  /* 0x000000040c00780c */ /* 0x000fe40003f06070 */
[----:B------:R-:W-:-:S04]  /*04b0*/  LOP3.LUT R8, R3, 0x3, RZ, 0xc0, !PT ;  /* 0x0000000303087812 */ /* 0x000fc800078ec0ff */
[----:B------:R-:W-:-:S07]  /*04c0*/  ISETP.NE.AND P1, PT, R8, RZ, PT ;  /* 0x000000ff0800720c */ /* 0x000fce0003f25270 */
[----:B------:R-:W-:Y:S06]  /*04d0*/  @!P0 BRA `(.L_x_2) ;  /* 0x00000000006c8947 */ /* 0x000fec0003800000 */
[----:B--2---:R-:W0:Y:S01]  /*04e0*/  LDC.64 R4, c[0x0][0x390] ;  /* 0x0000e400ff047b82 */ /* 0x004e220000000a00 */
[----:B------:R-:W-:Y:S01]  /*04f0*/  IADD3 R15, PT, PT, R0, R11, RZ ;  /* 0x0000000b000f7210 */ /* 0x000fe20007ffe0ff */
[----:B------:R-:W-:-:S06]  /*0500*/  IMAD R7, R11, R2, R9 ;  /* 0x000000020b077224 */ /* 0x000fcc00078e0209 */
[----:B------:R-:W1:Y:S01]  /*0510*/  LDC.64 R12, c[0x0][0x388] ;  /* 0x0000e200ff0c7b82 */ /* 0x000e620000000a00 */
[----:B0-----:R-:W-:-:S05]  /*0520*/  IMAD.WIDE R4, R15, 0x4, R4 ;  /* 0x000000040f047825 */ /* 0x001fca00078e0204 */
[----:B------:R-:W2:Y:S01]  /*0530*/  LDG.E R15, desc[UR6][R4.64] ;  /* 0x00000006040f7981 */ /* 0x000ea2000c1e1900 */
[----:B-1----:R-:W-:Y:S02]  /*0540*/  IMAD.WIDE R12, R7, 0x4, R12 ;  /* 0x00000004070c7825 */ /* 0x002fe400078e020c */
[----:B------:R-:W2:Y:S03]  /*0550*/  LDC.64 R6, c[0x0][0x380] ;  /* 0x0000e000ff067b82 */ /* 0x000ea60000000a00 */
        /* <DEDUP_REMOVED lines=11> */
[----:B--2---:R-:W-:-:S04]  /*0610*/  IMAD.WIDE R12, R23, 0x4, R6 ;  /* 0x00000004170c7825 */ /* 0x004fc800078e0206 */
[----:B------:R-:W-:Y:S01]  /*0620*/  IMAD.WIDE R22, R2, 0x4, R20 ;  /* 0x0000000402167825 */ /* 0x000fe200078e0214 */
[----:B---3--:R1:W-:Y:S04]  /*0630*/  STG.E desc[UR6][R12.64], R29 ;  /* 0x0000001d0c007986 */ /* 0x0083e8000c101906 */
[----:B0-----:R-:W2:Y:S04]  /*0640*/  LDG.E R15, desc[UR6][R4.64+0xc] ;  /* 0x00000c06040f7981 */ /* 0x001ea8000c1e1900 */
[----:B------:R-:W3:Y:S01]  /*0650*/  LDG.E R23, desc[UR6][R22.64] ;  /* 0x0000000616177981 */ /* 0x000ee2000c1e1900 */
[----:B------:R-:W-:Y:S01]  /*0660*/  IADD3 R11, PT, PT, R11, 0x4, RZ ;  /* 0x000000040b0b7810 */ /* 0x000fe20007ffe0ff */
[----:B--2---:R-:W-:-:S05]  /*0670*/  IMAD.WIDE R6, R15, 0x4, R6 ;  /* 0x000000040f067825 */ /* 0x004fca00078e0206 */
[----:B---3--:R1:W-:Y:S02]  /*0680*/  STG.E desc[UR6][R6.64], R23 ;  /* 0x0000001706007986 */ /* 0x0083e4000c101906 */
.L_x_2:
[----:B------:R-:W-:Y:S05]  /*0690*/  @!P1 EXIT ;  /* 0x000000000000994d */ /* 0x000fea0003800000 */
[----:B------:R-:W-:Y:S02]  /*06a0*/  ISETP.NE.AND P0, PT, R8, 0x1, PT ;  /* 0x000000010800780c */ /* 0x000fe40003f05270 */
[----:B------:R-:W-:-:S04]  /*06b0*/  LOP3.LUT R3, R3, 0x1, RZ, 0xc0, !PT ;  /* 0x0000000103037812 */ /* 0x000fc800078ec0ff */
[----:B------:R-:W-:-:S07]  /*06c0*/  ISETP.NE.U32.AND P1, PT, R3, 0x1, PT ;  /* 0x000000010300780c */ /* 0x000fce0003f25070 */
[----:B------:R-:W-:Y:S06]  /*06d0*/  @!P0 BRA `(.L_x_3) ;  /* 0x0000000000448947 */ /* 0x000fec0003800000 */
[----:B-1----:R-:W0:Y:S01]  /*06e0*/  LDC.64 R6, c[0x0][0x390] ;  /* 0x0000e400ff067b82 */ /* 0x002e220000000a00 */
[----:B--2---:R-:W-:Y:S01]  /*06f0*/  IADD3 R15, PT, PT, R0, R11, RZ ;  /* 0x0000000b000f7210 */ /* 0x004fe20007ffe0ff */
[----:B------:R-:W-:-:S06]  /*0700*/  IMAD R13, R11, R2, R9 ;  /* 0x000000020b0d7224 */ /* 0x000fcc00078e0209 */
[----:B------:R-:W1:Y:S01]  /*0710*/  LDC.64 R4, c[0x0][0x388] ;  /* 0x0000e200ff047b82 */ /* 0x000e620000000a00 */
[----:B0-----:R-:W-:-:S07]  /*0720*/  IMAD.WIDE R14, R15, 0x4, R6 ;  /* 0x000000040f0e7825 */ /* 0x001fce00078e0206 */
[----:B------:R-:W0:Y:S01]  /*0730*/  LDC.64 R6, c[0x0][0x380] ;  /* 0x0000e000ff067b82 */ /* 0x000e220000000a00 */
[----:B-1----:R-:W-:Y:S02]  /*0740*/  IMAD.WIDE R12, R13, 0x4, R4 ;  /* 0x000000040d0c7825 */ /* 0x002fe400078e0204 */
[----:B------:R-:W0:Y:S04]  /*0750*/  LDG.E R5, desc[UR6][R14.64] ;  /* 0x000000060e057981 */ /* 0x000e28000c1e1900 */
[----:B------:R-:W2:Y:S01]  /*0760*/  LDG.E R3, desc[UR6][R12.64] ;  /* 0x000000060c037981 */ /* 0x000ea2000c1e1900 */
[----:B------:R-:W-:-:S04]  /*0770*/  IMAD.WIDE R16, R2, 0x4, R12 ;  /* 0x0000000402107825 */ /* 0x000fc800078e020c */
[----:B0-----:R-:W-:-:S05]  /*0780*/  IMAD.WIDE R4, R5, 0x4, R6 ;  /* 0x0000000405047825 */ /* 0x001fca00078e0206 */
[----:B--2---:R0:W-:Y:S04]  /*0790*/  STG.E desc[UR6][R4.64], R3 ;  /* 0x0000000304007986 */ /* 0x0041e8000c101906 */
[----:B------:R-:W2:Y:S04]  /*07a0*/  LDG.E R19, desc[UR6][R14.64+0x4] ;  /* 0x000004060e137981 */ /* 0x000ea8000c1e1900 */
[----:B------:R-:W3:Y:S01]  /*07b0*/  LDG.E R17, desc[UR6][R16.64] ;  /* 0x0000000610117981 */ /* 0x000ee2000c1e1900 */
[----:B------:R-:W-:Y:S01]  /*07c0*/  IADD3 R11, PT, PT, R11, 0x2, RZ ;  /* 0x000000020b0b7810 */ /* 0x000fe20007ffe0ff */
[----:B--2---:R-:W-:-:S05]  /*07d0*/  IMAD.WIDE R6, R19, 0x4, R6 ;  /* 0x0000000413067825 */ /* 0x004fca00078e0206 */
[----:B---3--:R0:W-:Y:S02]  /*07e0*/  STG.E desc[UR6][R6.64], R17 ;  /* 0x0000001106007986 */ /* 0x0081e4000c101906 */
.L_x_3:
[----:B------:R-:W-:Y:S05]  /*07f0*/  @P1 EXIT ;  /* 0x000000000000194d */ /* 0x000fea0003800000 */
[----:B0-2---:R-:W0:Y:S01]  /*0800*/  LDC.64 R4, c[0x0][0x390] ;  /* 0x0000e400ff047b82 */ /* 0x005e220000000a00 */
[----:B-1----:R-:W-:Y:S01]  /*0810*/  IADD3 R13, PT, PT, R0, R11, RZ ;  /* 0x0000000b000d7210 */ /* 0x002fe20007ffe0ff */
[----:B------:R-:W-:-:S06]  /*0820*/  IMAD R3, R11, R2, R9 ;  /* 0x000000020b037224 */ /* 0x000fcc00078e0209 */
[----:B------:R-:W1:Y:S01]  /*0830*/  LDC.64 R6, c[0x0][0x388] ;  /* 0x0000e200ff067b82 */ /* 0x000e620000000a00 */
[----:B0-----:R-:W-:-:S06]  /*0840*/  IMAD.WIDE R4, R13, 0x4, R4 ;  /* 0x000000040d047825 */ /* 0x001fcc00078e0204 */
[----:B------:R-:W2:Y:S01]  /*0850*/  LDG.E R5, desc[UR6][R4.64] ;  /* 0x0000000604057981 */ /* 0x000ea2000c1e1900 */
[----:B-1----:R-:W-:Y:S02]  /*0860*/  IMAD.WIDE R2, R3, 0x4, R6 ;  /* 0x0000000403027825 */ /* 0x002fe400078e0206 */
[----:B------:R-:W2:Y:S04]  /*0870*/  LDC.64 R6, c[0x0][0x380] ;  /* 0x0000e000ff067b82 */ /* 0x000ea80000000a00 */
[----:B------:R-:W3:Y:S01]  /*0880*/  LDG.E R3, desc[UR6][R2.64] ;  /* 0x0000000602037981 */ /* 0x000ee2000c1e1900 */
[----:B--2---:R-:W-:-:S05]  /*0890*/  IMAD.WIDE R6, R5, 0x4, R6 ;  /* 0x0000000405067825 */ /* 0x004fca00078e0206 */
[----:B---3--:R-:W-:Y:S01]  /*08a0*/  STG.E desc[UR6][R6.64], R3 ;  /* 0x0000000306007986 */ /* 0x008fe2000c101906 */
[----:B------:R-:W-:Y:S05]  /*08b0*/  EXIT ;  /* 0x000000000000794d */ /* 0x000fea0003800000 */
.L_x_4:
[----:B------:R-:W-:-:S00]  /*08c0*/  BRA `(.L_x_4) ;  /* 0xfffffffc00fc7947 */ /* 0x000fc0000383ffff */
[----:B------:R-:W-:-:S00]  /*08d0*/  NOP ;  /* 0x0000000000007918 */ /* 0x000fc00000000000 */
        /* <DEDUP_REMOVED lines=10> */
.L_x_28:


//--------------------- .text._Z12ChangeOrderCPiS_S_ii --------------------------
	.section	.text._Z12ChangeOrderCPiS_S_ii,"ax",@progbits
	.align	128
        .global         _Z12ChangeOrderCPiS_S_ii
        .type           _Z12ChangeOrderCPiS_S_ii,@function
        .size           _Z12ChangeOrderCPiS_S_ii,(.L_x_29 - _Z12ChangeOrderCPiS_S_ii)
        .other          _Z12ChangeOrderCPiS_S_ii,@"STO_CUDA_ENTRY STV_DEFAULT"
_Z12ChangeOrderCPiS_S_ii:
.text._Z12ChangeOrderCPiS_S_ii:
        /* <DEDUP_REMOVED lines=23> */
.L_x_6:
[----:B------:R-:W-:Y:S01]  /*0170*/  MOV R6, UR4 ;  /* 0x0000000400067c02 */ /* 0x000fe20008000f00 */
[----:B--2---:R-:W1:Y:S01]  /*0180*/  LDC.64 R4, c[0x0][0x388] ;  /* 0x0000e200ff047b82 */ /* 0x004e620000000a00 */
[----:B------:R-:W-:-:S03]  /*0190*/  MOV R7, UR5 ;  /* 0x0000000500077c02 */ /* 0x000fc60008000f00 */
[----:B------:R-:W-:-:S04]  /*01a0*/  IMAD.WIDE R6, R8, 0x4, R6 ;  /* 0x0000000408067825 */ /* 0x000fc800078e0206 */
[----:B------:R-:W2:Y:S01]  /*01b0*/  LDC.64 R14, c[0x0][0x380] ;  /* 0x0000e000ff0e7b82 */ /* 0x000ea20000000a00 */
[----:B0-----:R-:W1:Y:S02]  /*01c0*/  LDG.E R19, desc[UR6][R6.64+-0x10] ;  /* 0xfffff00606137981 */ /* 0x001e64000c1e1900 */
[----:B-1----:R-:W-:-:S05]  /*01d0*/  IMAD.WIDE R18, R19, 0x4, R4 ;  /* 0x0000000413127825 */ /* 0x002fca00078e0204 */
[----:B------:R-:W3:Y:S01]  /*01e0*/  LDG.E R25, desc[UR6][R18.64] ;  /* 0x0000000612197981 */ /* 0x000ee2000c1e1900 */
[----:B--2---:R-:W-:-:S05]  /*01f0*/  IMAD.WIDE R14, R13, 0x4, R14 ;  /* 0x000000040d0e7825 */ /* 0x004fca00078e020e */
[----:B---3--:R0:W-:Y:S04]  /*0200*/  STG.E desc[UR6][R14.64], R25 ;  /* 0x000000190e007986 */ /* 0x0081e8000c101906 */
[----:B------:R-:W2:Y:S02]  /*0210*/  LDG.E R21, desc[UR6][R6.64+-0xc] ;  /* 0xfffff40606157981 */ /* 0x000ea4000c1e1900 */
[----:B--2---:R-:W-:-:S06]  /*0220*/  IMAD.WIDE R20, R21, 0x4, R4 ;  /* 0x0000000415147825 */ /* 0x004fcc00078e0204 */
[----:B------:R-:W2:Y:S01]  /*0230*/  LDG.E R21, desc[UR6][R20.64] ;  /* 0x0000000614157981 */ /* 0x000ea2000c1e1900 */
[----:B------:R-:W-:-:S05]  /*0240*/  IMAD.WIDE R16, R2, 0x4, R14 ;  /* 0x0000000402107825 */ /* 0x000fca00078e020e */
[----:B--2---:R1:W-:Y:S04]  /*0250*/  STG.E desc[UR6][R16.64], R21 ;  /* 0x0000001510007986 */ /* 0x0043e8000c101906 */
[----:B------:R-:W2:Y:S02]  /*0260*/  LDG.E R23, desc[UR6][R6.64+-0x8] ;  /* 0xfffff80606177981 */ /* 0x000ea4000c1e1900 */
[----:B--2---:R-:W-:-:S06]  /*0270*/  IMAD.WIDE R22, R23, 0x4, R4 ;  /* 0x0000000417167825 */ /* 0x004fcc00078e0204 */
[----:B------:R-:W2:Y:S01]  /*0280*/  LDG.E R23, desc[UR6][R22.64] ;  /* 0x0000000616177981 */ /* 0x000ea2000c1e1900 */
[----:B------:R-:W-:-:S05]  /*0290*/  IMAD.WIDE R18, R2, 0x4, R16 ;  /* 0x0000000402127825 */ /* 0x000fca00078e0210 */
[----:B--2---:R2:W-:Y:S04]  /*02a0*/  STG.E desc[UR6][R18.64], R23 ;  /* 0x0000001712007986 */ /* 0x0045e8000c101906 */
[----:B0-----:R-:W3:Y:S02]  /*02b0*/  LDG.E R25, desc[UR6][R6.64+-0x4] ;  /* 0xfffffc0606197981 */ /* 0x001ee4000c1e1900 */
[----:B---3--:R-:W-:-:S06]  /*02c0*/  IMAD.WIDE R24, R25, 0x4, R4 ;  /* 0x0000000419187825 */ /* 0x008fcc00078e0204 */
[----:B------:R-:W3:Y:S01]  /*02d0*/  LDG.E R25, desc[UR6][R24.64] ;  /* 0x0000000618197981 */ /* 0x000ee2000c1e1900 */
[----:B------:R-:W-:-:S05]  /*02e0*/  IMAD.WIDE R14, R2, 0x4, R18 ;  /* 0x00000004020e7825 */ /* 0x000fca00078e0212 */
[----:B---3--:R0:W-:Y:S04]  /*02f0*/  STG.E desc[UR6][R14.64], R25 ;  /* 0x000000190e007986 */ /* 0x0081e8000c101906 */
[----:B-1----:R-:W3:Y:S02]  /*0300*/  LDG.E R21, desc[UR6][R6.64] ;  /* 0x0000000606157981 */ /* 0x002ee4000c1e1900 */
[----:B---3--:R-:W-:-:S06]  /*0310*/  IMAD.WIDE R20, R21, 0x4, R4 ;  /* 0x0000000415147825 */ /* 0x008fcc00078e0204 */
[----:B------:R-:W3:Y:S01]  /*0320*/  LDG.E R21, desc[UR6][R20.64] ;  /* 0x0000000614157981 */ /* 0x000ee2000c1e1900 */
[----:B------:R-:W-:-:S05]  /*0330*/  IMAD.WIDE R16, R2, 0x4, R14 ;  /* 0x0000000402107825 */ /* 0x000fca00078e020e */
[----:B---3--:R1:W-:Y:S04]  /*0340*/  STG.E desc[UR6][R16.64], R21 ;  /* 0x0000001510007986 */ /* 0x0083e8000c101906 */
[----:B--2---:R-:W2:Y:S02]  /*0350*/  LDG.E R23, desc[UR6][R6.64+0x4] ;  /* 0x0000040606177981 */ /* 0x004ea4000c1e1900 */
        /* <DEDUP_REMOVED lines=9> */
[----:B-1----:R-:W3:Y:S01]  /*03f0*/  LDG.E R17, desc[UR6][R6.64+0xc] ;  /* 0x00000c0606117981 */ /* 0x002ee2000c1e1900 */
[----:B------:R-:W-:-:S04]  /*0400*/  IADD3 R10, PT, PT, R10, 0x8, RZ ;  /* 0x000000080a0a7810 */ /* 0x000fc80007ffe0ff */
[----:B------:R-:W-:Y:S01]  /*0410*/  ISETP.NE.AND P1, PT, R10, RZ, PT ;  /* 0x000000ff0a00720c */ /* 0x000fe20003f25270 */
[----:B---3--:R-:W-:-:S06]  /*0420*/  IMAD.WIDE R4, R17, 0x4, R4 ;  /* 0x0000000411047825 */ /* 0x008fcc00078e0204 */
[----:B------:R-:W3:Y:S01]  /*0430*/  LDG.E R5, desc[UR6][R4.64] ;  /* 0x0000000604057981 */ /* 0x000ee2000c1e1900 */
[C---:B------:R-:W-:Y:S01]  /*0440*/  IMAD.WIDE R16, R2.reuse, 0x4, R14 ;  /* 0x0000000402107825 */ /* 0x040fe200078e020e */
[----:B------:R-:W-:Y:S02]  /*0450*/  LEA R13, R2, R13, 0x3 ;  /* 0x0000000d020d7211 */ /* 0x000fe400078e18ff */
[----:B------:R-:W-:Y:S02]  /*0460*/  IADD3 R8, PT, PT, R8, 0x8, RZ ;  /* 0x0000000808087810 */ /* 0x000fe40007ffe0ff */
[----:B---3--:R2:W-:Y:S01]  /*0470*/  STG.E desc[UR6][R16.64], R5 ;  /* 0x0000000510007986 */ /* 0x0085e2000c101906 */
[----:B------:R-:W-:Y:S05]  /*0480*/  @P1 BRA `(.L_x_6) ;  /* 0xfffffffc00381947 */ /* 0x000fea000383ffff */
.L_x_5:
[----:B0-----:R-:W-:Y:S05]  /*0490*/  @!P0 EXIT ;  /* 0x000000000000894d */ /* 0x001fea0003800000 */
[----:B------:R-:W-:Y:S02]  /*04a0*/  ISETP.GE.U32.AND P0, PT, R12, 0x4, PT ;  /* 0x000000040c00780c */ /* 0x000fe40003f06070 */
[----:B------:R-:W-:-:S04]  /*04b0*/  LOP3.LUT R8, R3, 0x3, RZ, 0xc0, !PT ;  /* 0x0000000303087812 */ /* 0x000fc800078ec0ff */
[----:B------:R-:W-:-:S07]  /*04c0*/  ISETP.NE.AND P1, PT, R8, RZ, PT ;  /* 0x000000ff0800720c */ /* 0x000fce0003f25270 */
[----:B------:R-:W-:Y:S06]  /*04d0*/  @!P0 BRA `(.L_x_7) ;  /* 0x00000000006c8947 */ /* 0x000fec0003800000 */
[----:B--2---:R-:W0:Y:S01]  /*04e0*/  LDC.64 R4, c[0x0][0x390] ;  /* 0x0000e400ff047b82 */ /* 0x004e220000000a00 */
[----:B------:R-:W-:-:S07]  /*04f0*/  IADD3 R7, PT, PT, R0, R11, RZ ;  /* 0x0000000b00077210 */ /* 0x000fce0007ffe0ff */
[----:B------:R-:W1:Y:S01]  /*0500*/  LDC.64 R14, c[0x0][0x380] ;  /* 0x0000e000ff0e7b82 */ /* 0x000e620000000a00 */
[----:B0-----:R-:W-:-:S07]  /*0510*/  IMAD.WIDE R4, R7, 0x4, R4 ;  /* 0x0000000407047825 */ /* 0x001fce00078e0204 */
[----:B------:R-:W0:Y:S01]  /*0520*/  LDC.64 R6, c[0x0][0x388] ;  /* 0x0000e200ff067b82 */ /* 0x000e220000000a00 */
[----:B------:R-:W0:Y:S01]  /*0530*/  LDG.E R13, desc[UR6][R4.64] ;  /* 0x00000006040d7981 */ /* 0x000e22000c1e1900 */
[----:B------:R-:W-:Y:S02]  /*0540*/  IMAD R17, R11, R2, R9 ;  /* 0x000000020b117224 */ /* 0x000fe400078e0209 */
[----:B0-----:R-:W-:-:S05]  /*0550*/  IMAD.WIDE R12, R13, 0x4, R6 ;  /* 0x000000040d0c7825 */ /* 0x001fca00078e0206 */
[----:B------:R-:W2:Y:S01]  /*0560*/  LDG.E R23, desc[UR6][R12.64] ;  /* 0x000000060c177981 */ /* 0x000ea2000c1e1900 */
[----:B-1----:R-:W-:-:S05]  /*0570*/  IMAD.WIDE R14, R17, 0x4, R14 ;  /* 0x00000004110e7825 */ /* 0x002fca00078e020e */
[----:B--2---:R0:W-:Y:S04]  /*0580*/  STG.E desc[UR6][R14.64], R23 ;  /* 0x000000170e007986 */ /* 0x0041e8000c101906 */
        /* <DEDUP_REMOVED lines=10> */
[----:B0-----:R-:W2:Y:S02]  /*0630*/  LDG.E R15, desc[UR6][R4.64+0xc] ;  /* 0x00000c06040f7981 */ /* 0x001ea4000c1e1900 */
[----:B--2---:R-:W-:-:S06]  /*0640*/  IMAD.WIDE R6, R15, 0x4, R6 ;  /* 0x000000040f067825 */ /* 0x004fcc00078e0206 */
[----:B------:R-:W2:Y:S01]  /*0650*/  LDG.E R7, desc[UR6][R6.64] ;  /* 0x0000000606077981 */ /* 0x000ea2000c1e1900 */
[----:B------:R-:W-:Y:S01]  /*0660*/  IMAD.WIDE R14, R2, 0x4, R20 ;  /* 0x00000004020e7825 */ /* 0x000fe200078e0214 */
[----:B------:R-:W-:-:S04]  /*0670*/  IADD3 R11, PT, PT, R11, 0x4, RZ ;  /* 0x000000040b0b7810 */ /* 0x000fc80007ffe0ff */
[----:B--2---:R1:W-:Y:S03]  /*0680*/  STG.E desc[UR6][R14.64], R7 ;  /* 0x000000070e007986 */ /* 0x0043e6000c101906 */
.L_x_7:
[----:B------:R-:W-:Y:S05]  /*0690*/  @!P1 EXIT ;  /* 0x000000000000994d */ /* 0x000fea0003800000 */
[----:B------:R-:W-:Y:S02]  /*06a0*/  ISETP.NE.AND P0, PT, R8, 0x1, PT ;  /* 0x000000010800780c */ /* 0x000fe40003f05270 */
[----:B------:R-:W-:-:S04]  /*06b0*/  LOP3.LUT R3, R3, 0x1, RZ, 0xc0, !PT ;  /* 0x0000000103037812 */ /* 0x000fc800078ec0ff */
[----:B------:R-:W-:-:S07]  /*06c0*/  ISETP.NE.U32.AND P1, PT, R3, 0x1, PT ;  /* 0x000000010300780c */ /* 0x000fce0003f25070 */
[----:B------:R-:W-:Y:S06]  /*06d0*/  @!P0 BRA `(.L_x_8) ;  /* 0x0000000000448947 */ /* 0x000fec0003800000 */
[----:B--2---:R-:W0:Y:S01]  /*06e0*/  LDC.64 R4, c[0x0][0x390] ;  /* 0x0000e400ff047b82 */ /* 0x004e220000000a00 */
[----:B-1----:R-:W-:-:S07]  /*06f0*/  IADD3 R13, PT, PT, R0, R11, RZ ;  /* 0x0000000b000d7210 */ /* 0x002fce0007ffe0ff */
[----:B------:R-:W1:Y:S08]  /*0700*/  LDC.64 R6, c[0x0][0x388] ;  /* 0x0000e200ff067b82 */ /* 0x000e700000000a00 */
[----:B------:R-:W2:Y:S01]  /*0710*/  LDC.64 R14, c[0x0][0x380] ;  /* 0x0000e000ff0e7b82 */ /* 0x000ea20000000a00 */
[----:B0-----:R-:W-:-:S05]  /*0720*/  IMAD.WIDE R12, R13, 0x4, R4 ;  /* 0x000000040d0c7825 */ /* 0x001fca00078e0204 */
[----:B------:R-:W1:Y:S01]  /*0730*/  LDG.E R5, desc[UR6][R12.64] ;  /* 0x000000060c057981 */ /* 0x000e62000c1e1900 */
[----:B------:R-:W-:Y:S02]  /*0740*/  IMAD R3, R11, R2, R9 ;  /* 0x000000020b037224 */ /* 0x000fe400078e0209 */
[----:B-1----:R-:W-:-:S06]  /*0750*/  IMAD.WIDE R4, R5, 0x4, R6 ;  /* 0x0000000405047825 */ /* 0x002fcc00078e0206 */
[----:B------:R-:W3:Y:S01]  /*0760*/  LDG.E R5, desc[UR6][R4.64] ;  /* 0x0000000604057981 */ /* 0x000ee2000c1e1900 */
[----:B--2---:R-:W-:-:S05]  /*0770*/  IMAD.WIDE R14, R3, 0x4, R14 ;  /* 0x00000004030e7825 */ /* 0x004fca00078e020e */
[----:B---3--:R0:W-:Y:S04]  /*0780*/  STG.E desc[UR6][R14.64], R5 ;  /* 0x000000050e007986 */ /* 0x0081e8000c101906 */
[----:B------:R-:W2:Y:S02]  /*0790*/  LDG.E R3, desc[UR6][R12.64+0x4] ;  /* 0x000004060c037981 */ /* 0x000ea4000c1e1900 */
[----:B--2---:R-:W-:-:S06]  /*07a0*/  IMAD.WIDE R6, R3, 0x4, R6 ;  /* 0x0000000403067825 */ /* 0x004fcc00078e0206 */
[----:B------:R-:W2:Y:S01]  /*07b0*/  LDG.E R7, desc[UR6][R6.64] ;  /* 0x0000000606077981 */ /* 0x000ea2000c1e1900 */
[----:B------:R-:W-:Y:S01]  /*07c0*/  IMAD.WIDE R16, R2, 0x4, R14 ;  /* 0x0000000402107825 */ /* 0x000fe200078e020e */
[----:B------:R-:W-:-:S04]  /*07d0*/  IADD3 R11, PT, PT, R11, 0x2, RZ ;  /* 0x000000020b0b7810 */ /* 0x000fc80007ffe0ff */
[----:B--2---:R0:W-:Y:S03]  /*07e0*/  STG.E desc[UR6][R16.64], R7 ;  /* 0x0000000710007986 */ /* 0x0041e6000c101906 */
.L_x_8:
[----:B------:R-:W-:Y:S05]  /*07f0*/  @P1 EXIT ;  /* 0x000000000000194d */ /* 0x000fea0003800000 */
[----:B0-2---:R-:W0:Y:S01]  /*0800*/  LDC.64 R4, c[0x0][0x390] ;  /* 0x0000e400ff047b82 */ /* 0x005e220000000a00 */
[----:B------:R-:W-:-:S07]  /*0810*/  IADD3 R3, PT, PT, R0, R11, RZ ;  /* 0x0000000b00037210 */ /* 0x000fce0007ffe0ff */
[----:B-1----:R-:W1:Y:S08]  /*0820*/  LDC.64 R6, c[0x0][0x388] ;  /* 0x0000e200ff067b82 */ /* 0x002e700000000a00 */
[----:B------:R-:W2:Y:S01]  /*0830*/  LDC.64 R12, c[0x0][0x380] ;  /* 0x0000e000ff0c7b82 */ /* 0x000ea20000000a00 */
[----:B0-----:R-:W-:-:S06]  /*0840*/  IMAD.WIDE R4, R3, 0x4, R4 ;  /* 0x0000000403047825 */ /* 0x001fcc00078e0204 */
[----:B------:R-:W1:Y:S01]  /*0850*/  LDG.E R5, desc[UR6][R4.64] ;  /* 0x0000000604057981 */ /* 0x000e62000c1e1900 */
[----:B------:R-:W-:Y:S02]  /*0860*/  IMAD R3, R11, R2, R9 ;  /* 0x000000020b037224 */ /* 0x000fe400078e0209 */
[----:B-1----:R-:W-:-:S06]  /*0870*/  IMAD.WIDE R6, R5, 0x4, R6 ;  /* 0x0000000405067825 */ /* 0x002fcc00078e0206 */
[----:B------:R-:W3:Y:S01]  /*0880*/  LDG.E R7, desc[UR6][R6.64] ;  /* 0x0000000606077981 */ /* 0x000ee2000c1e1900 */
[----:B--2---:R-:W-:-:S05]  /*0890*/  IMAD.WIDE R2, R3, 0x4, R12 ;  /* 0x0000000403027825 */ /* 0x004fca00078e020c */
[----:B---3--:R-:W-:Y:S01]  /*08a0*/  STG.E desc[UR6][R2.64], R7 ;  /* 0x0000000702007986 */ /* 0x008fe2000c101906 */
[----:B------:R-:W-:Y:S05]  /*08b0*/  EXIT ;  /* 0x000000000000794d */ /* 0x000fea0003800000 */
.L_x_9:
        /* <DEDUP_REMOVED lines=12> */
.L_x_29:


//--------------------- .text._Z3VNUPiS_S_S_      --------------------------
	.section	.text._Z3VNUPiS_S_S_,"ax",@progbits
	.align	128
        .global         _Z3VNUPiS_S_S_
        .type           _Z3VNUPiS_S_S_,@function
        .size           _Z3VNUPiS_S_S_,(.L_x_30 - _Z3VNUPiS_S_S_)
        .other          _Z3VNUPiS_S_S_,@"STO_CUDA_ENTRY STV_DEFAULT"
_Z3VNUPiS_S_S_:
.text._Z3VNUPiS_S_S_:
[----:B------:R-:W-:Y:S01]  /*0000*/  LDC R1, c[0x0][0x37c] ;  /* 0x0000df00ff017b82 */ /* 0x000fe20000000800 */
[----:B------:R-:W0:Y:S07]  /*0010*/  S2R R0, SR_TID.X ;  /* 0x0000000000007919 */ /* 0x000e2e0000002100 */
[----:B------:R-:W0:Y:S08]  /*0020*/  S2UR UR4, SR_CTAID.X ;  /* 0x00000000000479c3 */ /* 0x000e300000002500 */
[----:B------:R-:W0:Y:S02]  /*0030*/  LDC R7, c[0x0][0x360] ;  /* 0x0000d800ff077b82 */ /* 0x000e240000000800 */
[----:B0-----:R-:W-:-:S05]  /*0040*/  IMAD R7, R7, UR4, R0 ;  /* 0x0000000407077c24 */ /* 0x001fca000f8e0200 */
[----:B------:R-:W-:-:S13]  /*0050*/  ISETP.GT.AND P0, PT, R7, 0x50f, PT ;  /* 0x0000050f0700780c */ /* 0x000fda0003f04270 */
[----:B------:R-:W-:Y:S05]  /*0060*/  @P0 EXIT ;  /* 0x000000000000094d */ /* 0x000fea0003800000 */
[----:B------:R-:W0:Y:S01]  /*0070*/  LDC.64 R8, c[0x0][0x398] ;  /* 0x0000e600ff087b82 */ /* 0x000e220000000a00 */
[----:B------:R-:W1:Y:S01]  /*0080*/  LDCU.64 UR4, c[0x0][0x358] ;  /* 0x00006b00ff0477ac */ /* 0x000e620008000a00 */
[----:B------:R-:W-:-:S06]  /*0090*/  IMAD.SHL.U32 R3, R7, 0x4, RZ ;  /* 0x0000000407037824 */ /* 0x000fcc00078e00ff */
[----:B------:R-:W2:Y:S01]  /*00a0*/  LDC.64 R4, c[0x0][0x388] ;  /* 0x0000e200ff047b82 */ /* 0x000ea20000000a00 */
[----:B0-----:R-:W-:-:S07]  /*00b0*/  IMAD.WIDE R8, R3, 0x4, R8 ;  /* 0x0000000403087825 */ /* 0x001fce00078e0208 */
[----:B------:R-:W0:Y:S01]  /*00c0*/  LDC.64 R2, c[0x0][0x390] ;  /* 0x0000e400ff027b82 */ /* 0x000e220000000a00 */
[----:B-1----:R-:W2:Y:S04]  /*00d0*/  LDG.E R17, desc[UR4][R8.64+0x4] ;  /* 0x0000040408117981 */ /* 0x002ea8000c1e1900 */
[----:B------:R-:W3:Y:S04]  /*00e0*/  LDG.E R11, desc[UR4][R8.64+0x8] ;  /* 0x00000804080b7981 */ /* 0x000ee8000c1e1900 */
[----:B------:R-:W4:Y:S04]  /*00f0*/  LDG.E R19, desc[UR4][R8.64] ;  /* 0x0000000408137981 */ /* 0x000f28000c1e1900 */
[----:B------:R1:W5:Y:S01]  /*0100*/  LDG.E R13, desc[UR4][R8.64+0xc] ;  /* 0x00000c04080d7981 */ /* 0x000362000c1e1900 */
[----:B0-----:R-:W-:Y:S01]  /*0110*/  IMAD.WIDE R2, R7, 0x4, R2 ;  /* 0x0000000407027825 */ /* 0x001fe200078e0202 */
[----:B-1----:R-:W0:Y:S04]  /*0120*/  LDC.64 R8, c[0x0][0x380] ;  /* 0x0000e000ff087b82 */ /* 0x002e280000000a00 */
[----:B------:R-:W5:Y:S01]  /*0130*/  LDG.E R10, desc[UR4][R2.64] ;  /* 0x00000004020a7981 */ /* 0x000f62000c1e1900 */
[----:B--2---:R-:W-:-:S04]  /*0140*/  IMAD.WIDE R14, R17, 0x4, R4 ;  /* 0x00000004110e7825 */ /* 0x004fc800078e0204 */
[--C-:B---3--:R-:W-:Y:S01]  /*0150*/  IMAD.WIDE R6, R11, 0x4, R4.reuse ;  /* 0x000000040b067825 */ /* 0x108fe200078e0204 */
[----:B------:R-:W2:Y:S03]  /*0160*/  LDG.E R23, desc[UR4][R14.64] ;  /* 0x000000040e177981 */ /* 0x000ea6000c1e1900 */
[--C-:B----4-:R-:W-:Y:S01]  /*0170*/  IMAD.WIDE R20, R19, 0x4, R4.reuse ;  /* 0x0000000413147825 */ /* 0x110fe200078e0204 */
[----:B------:R-:W2:Y:S03]  /*0180*/  LDG.E R0, desc[UR4][R6.64] ;  /* 0x0000000406007981 */ /* 0x000ea6000c1e1900 */
[----:B-----5:R-:W-:Y:S02]  /*0190*/  IMAD.WIDE R4, R13, 0x4, R4 ;  /* 0x000000040d047825 */ /* 0x020fe400078e0204 */
[----:B------:R-:W3:Y:S04]  /*01a0*/  LDG.E R20, desc[UR4][R20.64] ;  /* 0x0000000414147981 */ /* 0x000ee8000c1e1900 */
[----:B------:R-:W4:Y:S01]  /*01b0*/  LDG.E R25, desc[UR4][R4.64] ;  /* 0x0000000404197981 */ /* 0x000f22000c1e1900 */
[----:B0-----:R-:W-:Y:S01]  /*01c0*/  IMAD.WIDE R18, R19, 0x4, R8 ;  /* 0x0000000413127825 */ /* 0x001fe200078e0208 */
[----:B--2---:R-:W-:-:S03]  /*01d0*/  IADD3 R0, PT, PT, R0, R10, R23 ;  /* 0x0000000a00007210 */ /* 0x004fc60007ffe017 */
[----:B---3--:R-:W-:Y:S01]  /*01e0*/  IMAD.SHL.U32 R23, R20, 0x2, RZ ;  /* 0x0000000214177824 */ /* 0x008fe200078e00ff */
[----:B----4-:R-:W-:-:S05]  /*01f0*/  IADD3 R0, PT, PT, R0, R25, RZ ;  /* 0x0000001900007210 */ /* 0x010fca0007ffe0ff */
[----:B------:R-:W-:-:S05]  /*0200*/  IMAD R0, R0, 0x2, R23 ;  /* 0x0000000200007824 */ /* 0x000fca00078e0217 */
[----:B------:R-:W-:-:S04]  /*0210*/  IADD3 R0, PT, PT, -R0, 0x4, RZ ;  /* 0x0000000400007810 */ /* 0x000fc80007ffe1ff */
[----:B------:R-:W-:-:S04]  /*0220*/  IADD3 R23, PT, PT, R23, R0, RZ ;  /* 0x0000000017177210 */ /* 0x000fc80007ffe0ff */
[C---:B------:R-:W-:Y:S02]  /*0230*/  ISETP.NE.AND P1, PT, R23.reuse, RZ, PT ;  /* 0x000000ff1700720c */ /* 0x040fe40003f25270 */
[----:B------:R-:W-:Y:S02]  /*0240*/  ISETP.GE.AND P0, PT, R23, RZ, PT ;  /* 0x000000ff1700720c */ /* 0x000fe40003f06270 */
[----:B------:R-:W-:-:S04]  /*0250*/  SEL R10, R10, RZ, !P1 ;  /* 0x000000ff0a0a7207 */ /* 0x000fc80004800000 */
[----:B------:R-:W-:-:S05]  /*0260*/  SEL R21, R10, 0x1, P0 ;  /* 0x000000010a157807 */ /* 0x000fca0000000000 */
[----:B------:R0:W-:Y:S04]  /*0270*/  STG.E desc[UR4][R18.64], R21 ;  /* 0x0000001512007986 */ /* 0x0001e8000c101904 */
[----:B------:R-:W2:Y:S01]  /*0280*/  LDG.E R15, desc[UR4][R14.64] ;  /* 0x000000040e0f7981 */ /* 0x000ea2000c1e1900 */
[----:B------:R-:W-:Y:S01]  /*0290*/  BSSY.RECONVERGENT B0, `(.L_x_10) ;  /* 0x000000a000007945 */ /* 0x000fe20003800200 */
[----:B------:R-:W-:Y:S02]  /*02a0*/  HFMA2 R23, -RZ, RZ, 0, 5.9604644775390625e-08 ;  /* 0x00000001ff177431 */ /* 0x000fe400000001ff */
[----:B------:R-:W-:-:S04]  /*02b0*/  IMAD.WIDE R16, R17, 0x4, R8 ;  /* 0x0000000411107825 */ /* 0x000fc800078e0208 */
[----:B--2---:R-:W-:-:S05]  /*02c0*/  IMAD R10, R15, 0x2, R0 ;  /* 0x000000020f0a7824 */ /* 0x004fca00078e0200 */
[----:B------:R-:W-:-:S13]  /*02d0*/  ISETP.GE.AND P0, PT, R10, RZ, PT ;  /* 0x000000ff0a00720c */ /* 0x000fda0003f06270 */
[----:B0-----:R-:W-:Y:S05]  /*02e0*/  @!P0 BRA `(.L_x_11) ;  /* 0x0000000000108947 */ /* 0x001fea0003800000 */
[----:B------:R-:W-:Y:S01]  /*02f0*/  ISETP.NE.AND P0, PT, R10, RZ, PT ;  /* 0x000000ff0a00720c */ /* 0x000fe20003f05270 */
[----:B------:R-:W-:-:S12]  /*0300*/  IMAD.MOV.U32 R23, RZ, RZ, RZ ;  /* 0x000000ffff177224 */ /* 0x000fd800078e00ff */
[----:B------:R-:W-:Y:S05]  /*0310*/  @P0 BRA `(.L_x_11) ;  /* 0x0000000000040947 */ /* 0x000fea0003800000 */
[----:B------:R0:W5:Y:S02]  /*0320*/  LDG.E R23, desc[UR4][R2.64] ;  /* 0x0000000402177981 */ /* 0x000164000c1e1900 */
.L_x_11:
[----:B------:R-:W-:Y:S05]  /*0330*/  BSYNC.RECONVERGENT B0 ;  /* 0x0000000000007941 */ /* 0x000fea0003800200 */
.L_x_10:
[----:B-----5:R1:W-:Y:S04]  /*0340*/  STG.E desc[UR4][R16.64], R23 ;  /* 0x0000001710007986 */ /* 0x0203e8000c101904 */
[----:B------:R-:W2:Y:S01]  /*0350*/  LDG.E R7, desc[UR4][R6.64] ;  /* 0x0000000406077981 */ /* 0x000ea2000c1e1900 */
[----:B------:R-:W-:Y:S01]  /*0360*/  BSSY.RECONVERGENT B0, `(.L_x_12) ;  /* 0x000000a000007945 */ /* 0x000fe20003800200 */
[----:B------:R-:W-:-:S04]  /*0370*/  IMAD.WIDE R10, R11, 0x4, R8 ;  /* 0x000000040b0a7825 */ /* 0x000fc800078e0208 */
[----:B------:R-:W-:Y:S01]  /*0380*/  IMAD.MOV.U32 R15, RZ, RZ, 0x1 ;  /* 0x00000001ff0f7424 */ /* 0x000fe200078e00ff */
[----:B--2---:R-:W-:-:S04]  /*0390*/  LEA R12, R7, R0, 0x1 ;  /* 0x00000000070c7211 */ /* 0x004fc800078e08ff */
[----:B------:R-:W-:-:S13]  /*03a0*/  ISETP.GE.AND P0, PT, R12, RZ, PT ;  /* 0x000000ff0c00720c */ /* 0x000fda0003f06270 */
[----:B-1----:R-:W-:Y:S05]  /*03b0*/  @!P0 BRA `(.L_x_13) ;  /* 0x0000000000108947 */ /* 0x002fea0003800000 */
[----:B------:R-:W-:Y:S02]  /*03c0*/  ISETP.NE.AND P0, PT, R12, RZ, PT ;  /* 0x000000ff0c00720c */ /* 0x000fe40003f05270 */
[----:B------:R-:W-:-:S11]  /*03d0*/  MOV R15, RZ ;  /* 0x000000ff000f7202 */ /* 0x000fd60000000f00 */
[----:B------:R-:W-:Y:S05]  /*03e0*/  @P0 BRA `(.L_x_13) ;  /* 0x0000000000040947 */ /* 0x000fea0003800000 */
[----:B------:R1:W5:Y:S02]  /*03f0*/  LDG.E R15, desc[UR4][R2.64] ;  /* 0x00000004020f7981 */ /* 0x000364000c1e1900 */
.L_x_13:
[----:B------:R-:W-:Y:S05]  /*0400*/  BSYNC.RECONVERGENT B0 ;  /* 0x0000000000007941 */ /* 0x000fea0003800200 */
.L_x_12:
[----:B-----5:R2:W-:Y:S04]  /*0410*/  STG.E desc[UR4][R10.64], R15 ;  /* 0x0000000f0a007986 */ /* 0x0205e8000c101904 */
[----:B------:R-:W3:Y:S01]  /*0420*/  LDG.E R5, desc[UR4][R4.64] ;  /* 0x0000000404057981 */ /* 0x000ee2000c1e1900 */
[----:B------:R-:W-:Y:S01]  /*0430*/  BSSY.RECONVERGENT B0, `(.L_x_14) ;  /* 0x000000a000007945 */ /* 0x000fe20003800200 */
[----:B------:R-:W-:Y:S02]  /*0440*/  HFMA2 R7, -RZ, RZ, 0, 5.9604644775390625e-08 ;  /* 0x00000001ff077431 */ /* 0x000fe400000001ff */
[----:B------:R-:W-:-:S04]  /*0450*/  IMAD.WIDE R8, R13, 0x4, R8 ;  /* 0x000000040d087825 */ /* 0x000fc800078e0208 */
[----:B---3--:R-:W-:-:S05]  /*0460*/  IMAD R0, R5, 0x2, R0 ;  /* 0x0000000205007824 */ /* 0x008fca00078e0200 */
[----:B------:R-:W-:-:S13]  /*0470*/  ISETP.GE.AND P0, PT, R0, RZ, PT ;  /* 0x000000ff0000720c */ /* 0x000fda0003f06270 */
[----:B--2---:R-:W-:Y:S05]  /*0480*/  @!P0 BRA `(.L_x_15) ;  /* 0x0000000000108947 */ /* 0x004fea0003800000 */
[----:B------:R-:W-:Y:S01]  /*0490*/  ISETP.NE.AND P0, PT, R0, RZ, PT ;  /* 0x000000ff0000720c */ /* 0x000fe20003f05270 */
[----:B------:R-:W-:-:S12]  /*04a0*/  IMAD.MOV.U32 R7, RZ, RZ, RZ ;  /* 0x000000ffff077224 */ /* 0x000fd800078e00ff */
[----:B------:R-:W-:Y:S05]  /*04b0*/  @P0 BRA `(.L_x_15) ;  /* 0x0000000000040947 */ /* 0x000fea0003800000 */
[----:B------:R2:W5:Y:S02]  /*04c0*/  LDG.E R7, desc[UR4][R2.64] ;  /* 0x0000000402077981 */ /* 0x000564000c1e1900 */
.L_x_15:
[----:B------:R-:W-:Y:S05]  /*04d0*/  BSYNC.RECONVERGENT B0 ;  /* 0x0000000000007941 */ /* 0x000fea0003800200 */
.L_x_14:
[----:B-----5:R-:W-:Y:S01]  /*04e0*/  STG.E desc[UR4][R8.64], R7 ;  /* 0x0000000708007986 */ /* 0x020fe2000c101904 */
[----:B------:R-:W-:Y:S05]  /*04f0*/  EXIT ;  /* 0x000000000000794d */ /* 0x000fea0003800000 */
.L_x_16:
        /* <DEDUP_REMOVED lines=16> */
.L_x_30:


//--------------------- .text._Z10VNUChangedPiS_S_ --------------------------
	.section	.text._Z10VNUChangedPiS_S_,"ax",@progbits
	.align	128
        .global         _Z10VNUChangedPiS_S_
        .type           _Z10VNUChangedPiS_S_,@function
        .size           _Z10VNUChangedPiS_S_,(.L_x_31 - _Z10VNUChangedPiS_S_)
        .other          _Z10VNUChangedPiS_S_,@"STO_CUDA_ENTRY STV_DEFAULT"
_Z10VNUChangedPiS_S_:
.text._Z10VNUChangedPiS_S_:
        /* <DEDUP_REMOVED lines=8> */
[----:B------:R-:W1:Y:S07]  /*0080*/  LDCU.64 UR4, c[0x0][0x358] ;  /* 0x00006b00ff0477ac */ /* 0x000e6e0008000a00 */
[----:B------:R-:W2:Y:S01]  /*0090*/  LDC.64 R4, c[0x0][0x388] ;  /* 0x0000e200ff047b82 */ /* 0x000ea20000000a00 */
[----:B0-----:R-:W-:-:S05]  /*00a0*/  IMAD.WIDE R2, R9, 0x4, R2 ;  /* 0x0000000409027825 */ /* 0x001fca00078e0202 */
[----:B-1----:R-:W3:Y:S01]  /*00b0*/  LDG.E R0, desc[UR4][R2.64] ;  /* 0x0000000402007981 */ /* 0x002ee2000c1e1900 */
[----:B--2---:R-:W-:-:S05]  /*00c0*/  IMAD.WIDE R4, R9, 0x4, R4 ;  /* 0x0000000409047825 */ /* 0x004fca00078e0204 */
[----:B------:R-:W3:Y:S04]  /*00d0*/  LDG.E R7, desc[UR4][R4.64+0x1440] ;  /* 0x0014400404077981 */ /* 0x000ee8000c1e1900 */
[----:B------:R-:W3:Y:S04]  /*00e0*/  LDG.E R6, desc[UR4][R4.64+0x2880] ;  /* 0x0028800404067981 */ /* 0x000ee8000c1e1900 */
[----:B------:R-:W2:Y:S04]  /*00f0*/  LDG.E R8, desc[UR4][R4.64] ;  /* 0x0000000404087981 */ /* 0x000ea8000c1e1900 */
[----:B------:R-:W4:Y:S01]  /*0100*/  LDG.E R11, desc[UR4][R4.64+0x3cc0] ;  /* 0x003cc004040b7981 */ /* 0x000f22000c1e1900 */
[----:B---3--:R-:W-:-:S02]  /*0110*/  IADD3 R10, PT, PT, R6, R0, R7 ;  /* 0x00000000060a7210 */ /* 0x008fc40007ffe007 */
[----:B------:R-:W0:Y:S01]  /*0120*/  LDC.64 R6, c[0x0][0x380] ;  /* 0x0000e000ff067b82 */ /* 0x000e220000000a00 */
[----:B--2---:R-:W-:Y:S02]  /*0130*/  IMAD.SHL.U32 R8, R8, 0x2, RZ ;  /* 0x0000000208087824 */ /* 0x004fe400078e00ff */
[----:B----4-:R-:W-:-:S04]  /*0140*/  IMAD.IADD R11, R10, 0x1, R11 ;  /* 0x000000010a0b7824 */ /* 0x010fc800078e020b */
[----:B------:R-:W-:-:S05]  /*0150*/  IMAD R11, R11, 0x2, R8 ;  /* 0x000000020b0b7824 */ /* 0x000fca00078e0208 */
[----:B------:R-:W-:-:S05]  /*0160*/  IADD3 R11, PT, PT, -R11, 0x4, RZ ;  /* 0x000000040b0b7810 */ /* 0x000fca0007ffe1ff */
[----:B------:R-:W-:-:S05]  /*0170*/  IMAD.IADD R8, R8, 0x1, R11 ;  /* 0x0000000108087824 */ /* 0x000fca00078e020b */
[C---:B------:R-:W-:Y:S02]  /*0180*/  ISETP.NE.AND P1, PT, R8.reuse, RZ, PT ;  /* 0x000000ff0800720c */ /* 0x040fe40003f25270 */
[----:B------:R-:W-:Y:S02]  /*0190*/  ISETP.GE.AND P0, PT, R8, RZ, PT ;  /* 0x000000ff0800720c */ /* 0x000fe40003f06270 */
[----:B------:R-:W-:Y:S01]  /*01a0*/  SEL R0, R0, RZ, !P1 ;  /* 0x000000ff00007207 */ /* 0x000fe20004800000 */
[----:B0-----:R-:W-:-:S03]  /*01b0*/  IMAD.WIDE R6, R9, 0x4, R6 ;  /* 0x0000000409067825 */ /* 0x001fc600078e0206 */
[----:B------:R-:W-:-:S05]  /*01c0*/  SEL R9, R0, 0x1, P0 ;  /* 0x0000000100097807 */ /* 0x000fca0000000000 */
[----:B------:R0:W-:Y:S04]  /*01d0*/  STG.E desc[UR4][R6.64], R9 ;  /* 0x0000000906007986 */ /* 0x0001e8000c101904 */
[----:B------:R-:W2:Y:S01]  /*01e0*/  LDG.E R0, desc[UR4][R4.64+0x1440] ;  /* 0x0014400404007981 */ /* 0x000ea2000c1e1900 */
[----:B------:R-:W-:Y:S01]  /*01f0*/  BSSY.RECONVERGENT B0, `(.L_x_17) ;  /* 0x0000009000007945 */ /* 0x000fe20003800200 */
[----:B------:R-:W-:Y:S01]  /*0200*/  IMAD.MOV.U32 R13, RZ, RZ, 0x1 ;  /* 0x00000001ff0d7424 */ /* 0x000fe200078e00ff */
[----:B--2---:R-:W-:-:S04]  /*0210*/  LEA R0, R0, R11, 0x1 ;  /* 0x0000000b00007211 */ /* 0x004fc800078e08ff */
[----:B------:R-:W-:-:S13]  /*0220*/  ISETP.GE.AND P0, PT, R0, RZ, PT ;  /* 0x000000ff0000720c */ /* 0x000fda0003f06270 */
[----:B0-----:R-:W-:Y:S05]  /*0230*/  @!P0 BRA `(.L_x_18) ;  /* 0x0000000000108947 */ /* 0x001fea0003800000 */
[----:B------:R-:W-:Y:S01]  /*0240*/  ISETP.NE.AND P0, PT, R0, RZ, PT ;  /* 0x000000ff0000720c */ /* 0x000fe20003f05270 */
[----:B------:R-:W-:-:S12]  /*0250*/  IMAD.MOV.U32 R13, RZ, RZ, RZ ;  /* 0x000000ffff0d7224 */ /* 0x000fd800078e00ff */
[----:B------:R-:W-:Y:S05]  /*0260*/  @P0 BRA `(.L_x_18) ;  /* 0x0000000000040947 */ /* 0x000fea0003800000 */
[----:B------:R0:W5:Y:S02]  /*0270*/  LDG.E R13, desc[UR4][R2.64] ;  /* 0x00000004020d7981 */ /* 0x000164000c1e1900 */
.L_x_18:
[----:B------:R-:W-:Y:S05]  /*0280*/  BSYNC.RECONVERGENT B0 ;  /* 0x0000000000007941 */ /* 0x000fea0003800200 */
.L_x_17:
[----:B-----5:R1:W-:Y:S04]  /*0290*/  STG.E desc[UR4][R6.64+0x1440], R13 ;  /* 0x0014400d06007986 */ /* 0x0203e8000c101904 */
[----:B------:R-:W2:Y:S01]  /*02a0*/  LDG.E R0, desc[UR4][R4.64+0x2880] ;  /* 0x0028800404007981 */ /* 0x000ea2000c1e1900 */
[----:B------:R-:W-:Y:S01]  /*02b0*/  BSSY.RECONVERGENT B0, `(.L_x_19) ;  /* 0x0000009000007945 */ /* 0x000fe20003800200 */
[----:B------:R-:W-:Y:S02]  /*02c0*/  HFMA2 R9, -RZ, RZ, 0, 5.9604644775390625e-08 ;  /* 0x00000001ff097431 */ /* 0x000fe400000001ff */
[----:B--2---:R-:W-:-:S05]  /*02d0*/  IMAD R0, R0, 0x2, R11 ;  /* 0x0000000200007824 */ /* 0x004fca00078e020b */
[----:B------:R-:W-:-:S13]  /*02e0*/  ISETP.GE.AND P0, PT, R0, RZ, PT ;  /* 0x000000ff0000720c */ /* 0x000fda0003f06270 */
[----:B-1----:R-:W-:Y:S05]  /*02f0*/  @!P0 BRA `(.L_x_20) ;  /* 0x0000000000108947 */ /* 0x002fea0003800000 */
[----:B------:R-:W-:Y:S01]  /*0300*/  ISETP.NE.AND P0, PT, R0, RZ, PT ;  /* 0x000000ff0000720c */ /* 0x000fe20003f05270 */
[----:B------:R-:W-:-:S12]  /*0310*/  IMAD.MOV.U32 R9, RZ, RZ, RZ ;  /* 0x000000ffff097224 */ /* 0x000fd800078e00ff */
[----:B------:R-:W-:Y:S05]  /*0320*/  @P0 BRA `(.L_x_20) ;  /* 0x0000000000040947 */ /* 0x000fea0003800000 */
[----:B------:R1:W5:Y:S02]  /*0330*/  LDG.E R9, desc[UR4][R2.64] ;  /* 0x0000000402097981 */ /* 0x000364000c1e1900 */
.L_x_20:
[----:B------:R-:W-:Y:S05]  /*0340*/  BSYNC.RECONVERGENT B0 ;  /* 0x0000000000007941 */ /* 0x000fea0003800200 */
.L_x_19:
[----:B-----5:R2:W-:Y:S04]  /*0350*/  STG.E desc[UR4][R6.64+0x2880], R9 ;  /* 0x0028800906007986 */ /* 0x0205e8000c101904 */
[----:B------:R-:W3:Y:S01]  /*0360*/  LDG.E R4, desc[UR4][R4.64+0x3cc0] ;  /* 0x003cc00404047981 */ /* 0x000ee2000c1e1900 */
[----:B------:R-:W-:Y:S01]  /*0370*/  BSSY.RECONVERGENT B0, `(.L_x_21) ;  /* 0x0000009000007945 */ /* 0x000fe20003800200 */
[----:B------:R-:W-:Y:S01]  /*0380*/  MOV R13, 0x1 ;  /* 0x00000001000d7802 */ /* 0x000fe20000000f00 */
[----:B---3--:R-:W-:-:S05]  /*0390*/  IMAD R11, R4, 0x2, R11 ;  /* 0x00000002040b7824 */ /* 0x008fca00078e020b */
[----:B------:R-:W-:-:S13]  /*03a0*/  ISETP.GE.AND P0, PT, R11, RZ, PT ;  /* 0x000000ff0b00720c */ /* 0x000fda0003f06270 */
[----:B--2---:R-:W-:Y:S05]  /*03b0*/  @!P0 BRA `(.L_x_22) ;  /* 0x0000000000108947 */ /* 0x004fea0003800000 */
[----:B------:R-:W-:Y:S01]  /*03c0*/  ISETP.NE.AND P0, PT, R11, RZ, PT ;  /* 0x000000ff0b00720c */ /* 0x000fe20003f05270 */
[----:B------:R-:W-:-:S12]  /*03d0*/  IMAD.MOV.U32 R13, RZ, RZ, RZ ;  /* 0x000000ffff0d7224 */ /* 0x000fd800078e00ff */
[----:B------:R-:W-:Y:S05]  /*03e0*/  @P0 BRA `(.L_x_22) ;  /* 0x0000000000040947 */ /* 0x000fea0003800000 */
[----:B------:R2:W5:Y:S02]  /*03f0*/  LDG.E R13, desc[UR4][R2.64] ;  /* 0x00000004020d7981 */ /* 0x000564000c1e1900 */
.L_x_22:
[----:B------:R-:W-:Y:S05]  /*0400*/  BSYNC.RECONVERGENT B0 ;  /* 0x0000000000007941 */ /* 0x000fea0003800200 */
.L_x_21:
[----:B-----5:R-:W-:Y:S01]  /*0410*/  STG.E desc[UR4][R6.64+0x3cc0], R13 ;  /* 0x003cc00d06007986 */ /* 0x020fe2000c101904 */
[----:B------:R-:W-:Y:S05]  /*0420*/  EXIT ;  /* 0x000000000000794d */ /* 0x000fea0003800000 */
.L_x_23:
        /* <DEDUP_REMOVED lines=13> */
.L_x_31:


//--------------------- .text._Z14initVNUChangedPiS_ --------------------------
	.section	.text._Z14initVNUChangedPiS_,"ax",@progbits
	.align	128
        .global         _Z14initVNUChangedPiS_
        .type           _Z14initVNUChangedPiS_,@function
        .size           _Z14initVNUChangedPiS_,(.L_x_32 - _Z14initVNUChangedPiS_)
        .other          _Z14initVNUChangedPiS_,@"STO_CUDA_ENTRY STV_DEFAULT"
_Z14initVNUChangedPiS_:
.text._Z14initVNUChangedPiS_:
        /* <DEDUP_REMOVED lines=13> */
[----:B---3--:R-:W-:Y:S04]  /*00d0*/  STG.E desc[UR4][R4.64], R9 ;  /* 0x0000000904007986 */ /* 0x008fe8000c101904 */
[----:B------:R-:W-:Y:S04]  /*00e0*/  STG.E desc[UR4][R4.64+0x1440], R9 ;  /* 0x0014400904007986 */ /* 0x000fe8000c101904 */
[----:B------:R-:W2:Y:S04]  /*00f0*/  LDG.E R7, desc[UR4][R2.64] ;  /* 0x0000000402077981 */ /* 0x000ea8000c1e1900 */
[----:B--2---:R-:W-:Y:S04]  /*0100*/  STG.E desc[UR4][R4.64+0x2880], R7 ;  /* 0x0028800704007986 */ /* 0x004fe8000c101904 */
[----:B------:R-:W-:Y:S04]  /*0110*/  STG.E desc[UR4][R4.64+0x3cc0], R7 ;  /* 0x003cc00704007986 */ /* 0x000fe8000c101904 */
[----:B------:R-:W2:Y:S04]  /*0120*/  LDG.E R11, desc[UR4][R2.64] ;  /* 0x00000004020b7981 */ /* 0x000ea8000c1e1900 */
[----:B--2---:R-:W-:Y:S04]  /*0130*/  STG.E desc[UR4][R4.64+0x5100], R11 ;  /* 0x0051000b04007986 */ /* 0x004fe8000c101904 */
[----:B------:R-:W-:Y:S04]  /*0140*/  STG.E desc[UR4][R4.64+0x6540], R11 ;  /* 0x0065400b04007986 */ /* 0x000fe8000c101904 */
[----:B------:R-:W2:Y:S04]  /*0150*/  LDG.E R13, desc[UR4][R2.64] ;  /* 0x00000004020d7981 */ /* 0x000ea8000c1e1900 */
[----:B--2---:R-:W-:Y:S04]  /*0160*/  STG.E desc[UR4][R4.64+0x7980], R13 ;  /* 0x0079800d04007986 */ /* 0x004fe8000c101904 */
[----:B------:R-:W-:Y:S01]  /*0170*/  STG.E desc[UR4][R4.64+0x8dc0], R13 ;  /* 0x008dc00d04007986 */ /* 0x000fe2000c101904 */
[----:B------:R-:W-:Y:S05]  /*0180*/  EXIT ;  /* 0x000000000000794d */ /* 0x000fea0003800000 */
.L_x_24:
        /* <DEDUP_REMOVED lines=15> */
.L_x_32:


//--------------------- .text._Z7initVNUPiS_S_    --------------------------
	.section	.text._Z7initVNUPiS_S_,"ax",@progbits
	.align	128
        .global         _Z7initVNUPiS_S_
        .type           _Z7initVNUPiS_S_,@function
        .size           _Z7initVNUPiS_S_,(.L_x_33 - _Z7initVNUPiS_S_)
        .other          _Z7initVNUPiS_S_,@"STO_CUDA_ENTRY STV_DEFAULT"
_Z7initVNUPiS_S_:
.text._Z7initVNUPiS_S_:
        /* <DEDUP_REMOVED lines=9> */
[----:B------:R-:W-:-:S06]  /*0090*/  SHF.L.U32 R9, R7, 0x2, RZ ;  /* 0x0000000207097819 */ /* 0x000fcc00000006ff */
[----:B------:R-:W2:Y:S08]  /*00a0*/  LDC.64 R2, c[0x0][0x388] ;  /* 0x0000e200ff027b82 */ /* 0x000eb00000000a00 */
[----:B------:R-:W3:Y:S01]  /*00b0*/  LDC.64 R12, c[0x0][0x380] ;  /* 0x0000e000ff0c7b82 */ /* 0x000ee20000000a00 */
[----:B0-----:R-:W-:-:S04]  /*00c0*/  IMAD.WIDE R4, R9, 0x4, R4 ;  /* 0x0000000409047825 */ /* 0x001fc800078e0204 */
[----:B--2---:R-:W-:Y:S02]  /*00d0*/  IMAD.WIDE R2, R7, 0x4, R2 ;  /* 0x0000000407027825 */ /* 0x004fe400078e0202 */
[----:B-1----:R-:W3:Y:S04]  /*00e0*/  LDG.E R7, desc[UR4][R4.64] ;  /* 0x0000000404077981 */ /* 0x002ee8000c1e1900 */
[----:B------:R-:W2:Y:S01]  /*00f0*/  LDG.E R15, desc[UR4][R2.64] ;  /* 0x00000004020f7981 */ /* 0x000ea2000c1e1900 */
[----:B---3--:R-:W-:-:S05]  /*0100*/  IMAD.WIDE R6, R7, 0x4, R12 ;  /* 0x0000000407067825 */ /* 0x008fca00078e020c */
[----:B--2---:R-:W-:Y:S04]  /*0110*/  STG.E desc[UR4][R6.64], R15 ;  /* 0x0000000f06007986 */ /* 0x004fe8000c101904 */
[----:B------:R-:W2:Y:S02]  /*0120*/  LDG.E R9, desc[UR4][R4.64+0x4] ;  /* 0x0000040404097981 */ /* 0x000ea4000c1e1900 */
[----:B--2---:R-:W-:-:S05]  /*0130*/  IMAD.WIDE R8, R9, 0x4, R12 ;  /* 0x0000000409087825 */ /* 0x004fca00078e020c */
[----:B------:R-:W-:Y:S04]  /*0140*/  STG.E desc[UR4][R8.64], R15 ;  /* 0x0000000f08007986 */ /* 0x000fe8000c101904 */
[----:B------:R-:W2:Y:S04]  /*0150*/  LDG.E R11, desc[UR4][R4.64+0x8] ;  /* 0x00000804040b7981 */ /* 0x000ea8000c1e1900 */
[----:B------:R-:W3:Y:S01]  /*0160*/  LDG.E R17, desc[UR4][R2.64] ;  /* 0x0000000402117981 */ /* 0x000ee2000c1e1900 */
[----:B--2---:R-:W-:-:S05]  /*0170*/  IMAD.WIDE R10, R11, 0x4, R12 ;  /* 0x000000040b0a7825 */ /* 0x004fca00078e020c */
[----:B---3--:R-:W-:Y:S04]  /*0180*/  STG.E desc[UR4][R10.64], R17 ;  /* 0x000000110a007986 */ /* 0x008fe8000c101904 */
[----:B------:R-:W2:Y:S02]  /*0190*/  LDG.E R19, desc[UR4][R4.64+0xc] ;  /* 0x00000c0404137981 */ /* 0x000ea4000c1e1900 */
[----:B--2---:R-:W-:-:S05]  /*01a0*/  IMAD.WIDE R12, R19, 0x4, R12 ;  /* 0x00000004130c7825 */ /* 0x004fca00078e020c */
[----:B------:R-:W-:Y:S01]  /*01b0*/  STG.E desc[UR4][R12.64], R17 ;  /* 0x000000110c007986 */ /* 0x000fe2000c101904 */
[----:B------:R-:W-:Y:S05]  /*01c0*/  EXIT ;  /* 0x000000000000794d */ /* 0x000fea0003800000 */
.L_x_25:
        /* <DEDUP_REMOVED lines=11> */
.L_x_33:


//--------------------- .text._Z16ComputeSyndrome1PiS_S_ --------------------------
	.section	.text._Z16ComputeSyndrome1PiS_S_,"ax",@progbits
	.align	128
        .global         _Z16ComputeSyndrome1PiS_S_
        .type           _Z16ComputeSyndrome1PiS_S_,@function
        .size           _Z16ComputeSyndrome1PiS_S_,(.L_x_34 - _Z16ComputeSyndrome1PiS_S_)
        .other          _Z16ComputeSyndrome1PiS_S_,@"STO_CUDA_ENTRY STV_DEFAULT"
_Z16ComputeSyndrome1PiS_S_:
.text._Z16ComputeSyndrome1PiS_S_:
[----:B------:R-:W0:Y:S01]  /*0000*/  LDC R1, c[0x0][0x37c] ;  /* 0x0000df00ff017b82 */ /* 0x000e220000000800 */
[----:B------:R-:W1:Y:S01]  /*0010*/  S2R R3, SR_TID.X ;  /* 0x0000000000037919 */ /* 0x000e620000002100 */
[----:B------:R-:W2:Y:S06]  /*0020*/  LDCU UR5, c[0x0][0x2fc] ;  /* 0x00005f80ff0577ac */ /* 0x000eac0008000800 */
[----:B------:R-:W1:Y:S01]  /*0030*/  S2UR UR6, SR_CTAID.X ;  /* 0x00000000000679c3 */ /* 0x000e620000002500 */
[----:B0-----:R-:W-:Y:S01]  /*0040*/  VIADD R1, R1, 0xfffffff8 ;  /* 0xfffffff801017836 */ /* 0x001fe20000000000 */
[----:B------:R-:W0:Y:S06]  /*0050*/  LDCU UR4, c[0x0][0x2f8] ;  /* 0x00005f00ff0477ac */ /* 0x000e2c0008000800 */
[----:B------:R-:W1:Y:S01]  /*0060*/  LDC R2, c[0x0][0x360] ;  /* 0x0000d800ff027b82 */ /* 0x000e620000000800 */
[----:B0-----:R-:W-:-:S04]  /*0070*/  IADD3 R6, P1, PT, R1, UR4, RZ ;  /* 0x0000000401067c10 */ /* 0x001fc8000ff3e0ff */
[----:B--2---:R-:W-:Y:S01]  /*0080*/  IADD3.X R7, PT, PT, RZ, UR5, RZ, P1, !PT ;  /* 0x00000005ff077c10 */ /* 0x004fe20008ffe4ff */
[----:B-1----:R-:W-:-:S05]  /*0090*/  IMAD R2, R2, UR6, R3 ;  /* 0x0000000602027c24 */ /* 0x002fca000f8e0203 */
[----:B------:R-:W-:-:S13]  /*00a0*/  ISETP.GT.AND P0, PT, R2, 0x287, PT ;  /* 0x000002870200780c */ /* 0x000fda0003f04270 */
[----:B------:R-:W-:Y:S05]  /*00b0*/  @P0 EXIT ;  /* 0x000000000000094d */ /* 0x000fea0003800000 */
[----:B------:R-:W0:Y:S01]  /*00c0*/  LDC.64 R8, c[0x0][0x390] ;  /* 0x0000e400ff087b82 */ /* 0x000e220000000a00 */
[----:B------:R-:W1:Y:S01]  /*00d0*/  LDCU.64 UR4, c[0x0][0x358] ;  /* 0x00006b00ff0477ac */ /* 0x000e620008000a00 */
[----:B------:R-:W-:Y:S01]  /*00e0*/  IMAD.MOV.U32 R3, RZ, RZ, R2 ;  /* 0x000000ffff037224 */ /* 0x000fe200078e0002 */
[----:B------:R-:W-:Y:S01]  /*00f0*/  MOV R0, 0x8 ;  /* 0x0000000800007802 */ /* 0x000fe20000000f00 */
[----:B------:R-:W2:Y:S03]  /*0100*/  LDCU.64 UR6, c[0x4][URZ] ;  /* 0x01000000ff0677ac */ /* 0x000ea60008000a00 */
[----:B------:R3:W-:Y:S01]  /*0110*/  STL.64 [R1], R2 ;  /* 0x0000000201007387 */ /* 0x0007e20000100a00 */
[----:B------:R3:W4:Y:S01]  /*0120*/  LDC.64 R10, c[0x4][R0] ;  /* 0x01000000000a7b82 */ /* 0x0007220000000a00 */
[----:B--2---:R-:W-:Y:S01]  /*0130*/  MOV R4, UR6 ;  /* 0x0000000600047c02 */ /* 0x004fe20008000f00 */
[----:B0-----:R-:W-:-:S04]  /*0140*/  IMAD.WIDE R8, R2, 0x4, R8 ;  /* 0x0000000402087825 */ /* 0x001fc800078e0208 */
[----:B------:R-:W-:Y:S01]  /*0150*/  IMAD.U32 R5, RZ, RZ, UR7 ;  /* 0x00000007ff057e24 */ /* 0x000fe2000f8e00ff */
[----:B-1----:R3:W-:Y:S06]  /*0160*/  STG.E desc[UR4][R8.64], R2 ;  /* 0x0000000208007986 */ /* 0x0027ec000c101904 */
[----:B------:R-:W-:-:S07]  /*0170*/  LEPC R20, `(.L_x_26) ;  /* 0x000000001014794e */ /* 0x000fce0000000000 */
[----:B---34-:R-:W-:Y:S05]  /*0180*/  CALL.ABS.NOINC R10 ;  /* 0x000000000a007343 */ /* 0x018fea0003c00000 */
.L_x_26:
[----:B------:R-:W-:Y:S05]  /*0190*/  EXIT ;  /* 0x000000000000794d */ /* 0x000fea0003800000 */
.L_x_27:
        /* <DEDUP_REMOVED lines=14> */
.L_x_34:


//--------------------- .nv.global.init           --------------------------
	.section	.nv.global.init,"aw",@progbits
.nv.global.init:
	.type		$str,@object
	.size		$str,(.L_0 - $str)
$str:
        /*0000*/ 	.byte	0x54, 0x25, 0x64, 0x3a, 0x20, 0x28, 0x25, 0x64, 0x29, 0x0a, 0x00
.L_0:


//--------------------- .nv.shared.reserved.0     --------------------------
	.section	.nv.shared.reserved.0,"aw",@nobits
	.weak		__nv_reservedSMEM_offset_0_alias
	.size		__nv_reservedSMEM_offset_0_alias, 0, 64
	.other		__nv_reservedSMEM_offset_0_alias,@"STO_CUDA_RESERVED_SHARED STV_DEFAULT"
__nv_reservedSMEM_offset_0_alias:
	.zero		0
	.zero		64


//--------------------- .nv.constant0._Z12RestoreOrderPiS_S_ii --------------------------
	.section	.nv.constant0._Z12RestoreOrderPiS_S_ii,"a",@progbits
	.sectionflags	@""
	.align	4
.nv.constant0._Z12RestoreOrderPiS_S_ii:
	.zero		928


//--------------------- .nv.constant0._Z12ChangeOrderCPiS_S_ii --------------------------
	.section	.nv.constant0._Z12ChangeOrderCPiS_S_ii,"a",@progbits
	.sectionflags	@""
	.align	4
.nv.constant0._Z12ChangeOrderCPiS_S_ii:
	.zero		928


//--------------------- .nv.constant0._Z3VNUPiS_S_S_ --------------------------
	.section	.nv.constant0._Z3VNUPiS_S_S_,"a",@progbits
	.sectionflags	@""
	.align	4
.nv.constant0._Z3VNUPiS_S_S_:
	.zero		928


//--------------------- .nv.constant0._Z10VNUChangedPiS_S_ --------------------------
	.section	.nv.constant0._Z10VNUChangedPiS_S_,"a",@progbits
	.sectionflags	@""
	.align	4
.nv.constant0._Z10VNUChangedPiS_S_:
	.zero		920


//--------------------- .nv.constant0._Z14initVNUChangedPiS_ --------------------------
	.section	.nv.constant0._Z14initVNUChangedPiS_,"a",@progbits
	.sectionflags	@""
	.align	4
.nv.constant0._Z14initVNUChangedPiS_:
	.zero		912


//--------------------- .nv.constant0._Z7initVNUPiS_S_ --------------------------
	.section	.nv.constant0._Z7initVNUPiS_S_,"a",@progbits
	.sectionflags	@""
	.align	4
.nv.constant0._Z7initVNUPiS_S_:
	.zero		920


//--------------------- .nv.constant0._Z16ComputeSyndrome1PiS_S_ --------------------------
	.section	.nv.constant0._Z16ComputeSyndrome1PiS_S_,"a",@progbits
	.sectionflags	@""
	.align	4
.nv.constant0._Z16ComputeSyndrome1PiS_S_:
	.zero		920


//--------------------- SYMBOLS --------------------------

	.type		.nv.reservedSmem.offset0,@object
	.size		.nv.reservedSmem.offset0,0x4
	.type		vprintf,@function
